//
// Generated by NVIDIA NVVM Compiler
//
// Compiler Build ID: CL-36424714
// Cuda compilation tools, release 13.0, V13.0.88
// Based on NVVM 20.0.0
//

.version 9.0
.target sm_100
.address_size 64

	// .globl	_Z22block_gemm_1d_half_mmaPK6__halfS1_PS_S_S_
.extern .shared .align 16 .b8 shmem_b[];

.visible .entry _Z22block_gemm_1d_half_mmaPK6__halfS1_PS_S_S_(
	.param .u64 .ptr .align 1 _Z22block_gemm_1d_half_mmaPK6__halfS1_PS_S_S__param_0,
	.param .u64 .ptr .align 1 _Z22block_gemm_1d_half_mmaPK6__halfS1_PS_S_S__param_1,
	.param .u64 .ptr .align 1 _Z22block_gemm_1d_half_mmaPK6__halfS1_PS_S_S__param_2,
	.param .align 2 .b8 _Z22block_gemm_1d_half_mmaPK6__halfS1_PS_S_S__param_3[2],
	.param .align 2 .b8 _Z22block_gemm_1d_half_mmaPK6__halfS1_PS_S_S__param_4[2]
)
{
	.reg .pred 	%p<7>;
	.reg .b32 	%r<2948>;
	.reg .b64 	%rd<15>;

	mov.u32 	%r259, %tid.x;
	setp.gt.u32 	%p1, %r259, 127;
	@%p1 bra 	$L__BB0_12;
	ld.param.u64 	%rd13, [_Z22block_gemm_1d_half_mmaPK6__halfS1_PS_S_S__param_1];
	ld.param.u64 	%rd12, [_Z22block_gemm_1d_half_mmaPK6__halfS1_PS_S_S__param_0];
	cvta.to.global.u64 	%rd4, %rd13;
	cvta.to.global.u64 	%rd5, %rd12;
	mov.u32 	%r261, %tid.x;
	shl.b32 	%r262, %r261, 1;
	and.b32  	%r263, %r262, 6;
	shl.b32 	%r264, %r261, 7;
	and.b32  	%r265, %r264, 126976;
	shl.b32 	%r266, %r261, 5;
	and.b32  	%r267, %r266, 896;
	or.b32  	%r268, %r267, %r265;
	or.b32  	%r269, %r268, %r263;
	mul.wide.u32 	%rd6, %r269, 2;
	add.s64 	%rd7, %rd5, %rd6;
	ld.global.u32 	%r1, [%rd7];
	ld.global.u32 	%r2, [%rd7+2048];
	ld.global.u32 	%r3, [%rd7+16];
	ld.global.u32 	%r4, [%rd7+2064];
	ld.global.u32 	%r5, [%rd7+32];
	ld.global.u32 	%r6, [%rd7+2080];
	ld.global.u32 	%r7, [%rd7+48];
	ld.global.u32 	%r8, [%rd7+2096];
	ld.global.u32 	%r9, [%rd7+64];
	ld.global.u32 	%r10, [%rd7+2112];
	ld.global.u32 	%r11, [%rd7+80];
	ld.global.u32 	%r12, [%rd7+2128];
	ld.global.u32 	%r13, [%rd7+96];
	ld.global.u32 	%r14, [%rd7+2144];
	ld.global.u32 	%r15, [%rd7+112];
	ld.global.u32 	%r16, [%rd7+2160];
	ld.global.u32 	%r17, [%rd7+128];
	ld.global.u32 	%r18, [%rd7+2176];
	ld.global.u32 	%r19, [%rd7+144];
	ld.global.u32 	%r20, [%rd7+2192];
	ld.global.u32 	%r21, [%rd7+160];
	ld.global.u32 	%r22, [%rd7+2208];
	ld.global.u32 	%r23, [%rd7+176];
	ld.global.u32 	%r24, [%rd7+2224];
	ld.global.u32 	%r25, [%rd7+192];
	ld.global.u32 	%r26, [%rd7+2240];
	ld.global.u32 	%r27, [%rd7+208];
	ld.global.u32 	%r28, [%rd7+2256];
	ld.global.u32 	%r29, [%rd7+224];
	ld.global.u32 	%r30, [%rd7+2272];
	ld.global.u32 	%r31, [%rd7+240];
	ld.global.u32 	%r32, [%rd7+2288];
	ld.global.u32 	%r33, [%rd7+4096];
	ld.global.u32 	%r34, [%rd7+6144];
	ld.global.u32 	%r35, [%rd7+4112];
	ld.global.u32 	%r36, [%rd7+6160];
	ld.global.u32 	%r37, [%rd7+4128];
	ld.global.u32 	%r38, [%rd7+6176];
	ld.global.u32 	%r39, [%rd7+4144];
	ld.global.u32 	%r40, [%rd7+6192];
	ld.global.u32 	%r41, [%rd7+4160];
	ld.global.u32 	%r42, [%rd7+6208];
	ld.global.u32 	%r43, [%rd7+4176];
	ld.global.u32 	%r44, [%rd7+6224];
	ld.global.u32 	%r45, [%rd7+4192];
	ld.global.u32 	%r46, [%rd7+6240];
	ld.global.u32 	%r47, [%rd7+4208];
	ld.global.u32 	%r48, [%rd7+6256];
	ld.global.u32 	%r49, [%rd7+4224];
	ld.global.u32 	%r50, [%rd7+6272];
	ld.global.u32 	%r51, [%rd7+4240];
	ld.global.u32 	%r52, [%rd7+6288];
	ld.global.u32 	%r53, [%rd7+4256];
	ld.global.u32 	%r54, [%rd7+6304];
	ld.global.u32 	%r55, [%rd7+4272];
	ld.global.u32 	%r56, [%rd7+6320];
	ld.global.u32 	%r57, [%rd7+4288];
	ld.global.u32 	%r58, [%rd7+6336];
	ld.global.u32 	%r59, [%rd7+4304];
	ld.global.u32 	%r60, [%rd7+6352];
	ld.global.u32 	%r61, [%rd7+4320];
	ld.global.u32 	%r62, [%rd7+6368];
	ld.global.u32 	%r63, [%rd7+4336];
	ld.global.u32 	%r64, [%rd7+6384];
	add.s64 	%rd8, %rd4, %rd6;
	ld.global.u32 	%r65, [%rd8];
	ld.global.u32 	%r66, [%rd8+16];
	ld.global.u32 	%r67, [%rd8+32];
	ld.global.u32 	%r68, [%rd8+48];
	ld.global.u32 	%r69, [%rd8+64];
	ld.global.u32 	%r70, [%rd8+80];
	ld.global.u32 	%r71, [%rd8+96];
	ld.global.u32 	%r72, [%rd8+112];
	ld.global.u32 	%r73, [%rd8+128];
	ld.global.u32 	%r74, [%rd8+144];
	ld.global.u32 	%r75, [%rd8+160];
	ld.global.u32 	%r76, [%rd8+176];
	ld.global.u32 	%r77, [%rd8+192];
	ld.global.u32 	%r78, [%rd8+208];
	ld.global.u32 	%r79, [%rd8+224];
	ld.global.u32 	%r80, [%rd8+240];
	ld.global.u32 	%r81, [%rd8+2048];
	ld.global.u32 	%r82, [%rd8+2064];
	ld.global.u32 	%r83, [%rd8+2080];
	ld.global.u32 	%r84, [%rd8+2096];
	ld.global.u32 	%r85, [%rd8+2112];
	ld.global.u32 	%r86, [%rd8+2128];
	ld.global.u32 	%r87, [%rd8+2144];
	ld.global.u32 	%r88, [%rd8+2160];
	ld.global.u32 	%r89, [%rd8+2176];
	ld.global.u32 	%r90, [%rd8+2192];
	ld.global.u32 	%r91, [%rd8+2208];
	ld.global.u32 	%r92, [%rd8+2224];
	ld.global.u32 	%r93, [%rd8+2240];
	ld.global.u32 	%r94, [%rd8+2256];
	ld.global.u32 	%r95, [%rd8+2272];
	ld.global.u32 	%r96, [%rd8+2288];
	ld.global.u32 	%r97, [%rd8+4096];
	ld.global.u32 	%r98, [%rd8+4112];
	ld.global.u32 	%r99, [%rd8+4128];
	ld.global.u32 	%r100, [%rd8+4144];
	ld.global.u32 	%r101, [%rd8+4160];
	ld.global.u32 	%r102, [%rd8+4176];
	ld.global.u32 	%r103, [%rd8+4192];
	ld.global.u32 	%r104, [%rd8+4208];
	ld.global.u32 	%r105, [%rd8+4224];
	ld.global.u32 	%r106, [%rd8+4240];
	ld.global.u32 	%r107, [%rd8+4256];
	ld.global.u32 	%r108, [%rd8+4272];
	ld.global.u32 	%r109, [%rd8+4288];
	ld.global.u32 	%r110, [%rd8+4304];
	ld.global.u32 	%r111, [%rd8+4320];
	ld.global.u32 	%r112, [%rd8+4336];
	ld.global.u32 	%r113, [%rd8+6144];
	ld.global.u32 	%r114, [%rd8+6160];
	ld.global.u32 	%r115, [%rd8+6176];
	ld.global.u32 	%r116, [%rd8+6192];
	ld.global.u32 	%r117, [%rd8+6208];
	ld.global.u32 	%r118, [%rd8+6224];
	ld.global.u32 	%r119, [%rd8+6240];
	ld.global.u32 	%r120, [%rd8+6256];
	ld.global.u32 	%r121, [%rd8+6272];
	ld.global.u32 	%r122, [%rd8+6288];
	ld.global.u32 	%r123, [%rd8+6304];
	ld.global.u32 	%r124, [%rd8+6320];
	ld.global.u32 	%r125, [%rd8+6336];
	ld.global.u32 	%r126, [%rd8+6352];
	ld.global.u32 	%r127, [%rd8+6368];
	ld.global.u32 	%r128, [%rd8+6384];
	bar.sync 	0;
	mov.b32 	%r2883, 0;
	mov.u32 	%r2884, %r2883;
	mov.u32 	%r2885, %r2883;
	mov.u32 	%r2886, %r2883;
	mov.u32 	%r2887, %r2883;
	mov.u32 	%r2888, %r2883;
	mov.u32 	%r2889, %r2883;
	mov.u32 	%r2890, %r2883;
	mov.u32 	%r2891, %r2883;
	mov.u32 	%r2892, %r2883;
	mov.u32 	%r2893, %r2883;
	mov.u32 	%r2894, %r2883;
	mov.u32 	%r2895, %r2883;
	mov.u32 	%r2896, %r2883;
	mov.u32 	%r2897, %r2883;
	mov.u32 	%r2898, %r2883;
	mov.u32 	%r2899, %r2883;
	mov.u32 	%r2900, %r2883;
	mov.u32 	%r2901, %r2883;
	mov.u32 	%r2902, %r2883;
	mov.u32 	%r2903, %r2883;
	mov.u32 	%r2904, %r2883;
	mov.u32 	%r2905, %r2883;
	mov.u32 	%r2906, %r2883;
	mov.u32 	%r2907, %r2883;
	mov.u32 	%r2908, %r2883;
	mov.u32 	%r2909, %r2883;
	mov.u32 	%r2910, %r2883;
	mov.u32 	%r2911, %r2883;
	mov.u32 	%r2912, %r2883;
	mov.u32 	%r2913, %r2883;
	mov.u32 	%r2914, %r2883;
	mov.u32 	%r2915, %r2883;
	mov.u32 	%r2916, %r2883;
	mov.u32 	%r2917, %r2883;
	mov.u32 	%r2918, %r2883;
	mov.u32 	%r2919, %r2883;
	mov.u32 	%r2920, %r2883;
	mov.u32 	%r2921, %r2883;
	mov.u32 	%r2922, %r2883;
	mov.u32 	%r2923, %r2883;
	mov.u32 	%r2924, %r2883;
	mov.u32 	%r2925, %r2883;
	mov.u32 	%r2926, %r2883;
	mov.u32 	%r2927, %r2883;
	mov.u32 	%r2928, %r2883;
	mov.u32 	%r2929, %r2883;
	mov.u32 	%r2930, %r2883;
	mov.u32 	%r2931, %r2883;
	mov.u32 	%r2932, %r2883;
	mov.u32 	%r2933, %r2883;
	mov.u32 	%r2934, %r2883;
	mov.u32 	%r2935, %r2883;
	mov.u32 	%r2936, %r2883;
	mov.u32 	%r2937, %r2883;
	mov.u32 	%r2938, %r2883;
	mov.u32 	%r2939, %r2883;
	mov.u32 	%r2940, %r2883;
	mov.u32 	%r2941, %r2883;
	mov.u32 	%r2942, %r2883;
	mov.u32 	%r2943, %r2883;
	mov.u32 	%r2944, %r2883;
	mov.u32 	%r2945, %r2883;
	mov.u32 	%r2946, %r2883;
	mov.u32 	%r2947, %r2883;
$L__BB0_2:
	mov.u32 	%r270, %tid.x;
	setp.gt.u32 	%p2, %r270, 31;
	@%p2 bra 	$L__BB0_4;
	mov.u32 	%r271, %tid.x;
	shl.b32 	%r272, %r271, 3;
	and.b32  	%r273, %r272, 248;
	mov.u32 	%r274, shmem_b;
	add.s32 	%r275, %r274, %r273;
	st.shared.v2.u32 	[%r275], {%r65, %r66};
	st.shared.v2.u32 	[%r275+256], {%r67, %r68};
	st.shared.v2.u32 	[%r275+512], {%r69, %r70};
	st.shared.v2.u32 	[%r275+768], {%r71, %r72};
	st.shared.v2.u32 	[%r275+1024], {%r73, %r74};
	st.shared.v2.u32 	[%r275+1280], {%r75, %r76};
	st.shared.v2.u32 	[%r275+1536], {%r77, %r78};
	st.shared.v2.u32 	[%r275+1792], {%r79, %r80};
	st.shared.v2.u32 	[%r275+2048], {%r81, %r82};
	st.shared.v2.u32 	[%r275+2304], {%r83, %r84};
	st.shared.v2.u32 	[%r275+2560], {%r85, %r86};
	st.shared.v2.u32 	[%r275+2816], {%r87, %r88};
	st.shared.v2.u32 	[%r275+3072], {%r89, %r90};
	st.shared.v2.u32 	[%r275+3328], {%r91, %r92};
	st.shared.v2.u32 	[%r275+3584], {%r93, %r94};
	st.shared.v2.u32 	[%r275+3840], {%r95, %r96};
	st.shared.v2.u32 	[%r275+4096], {%r97, %r98};
	st.shared.v2.u32 	[%r275+4352], {%r99, %r100};
	st.shared.v2.u32 	[%r275+4608], {%r101, %r102};
	st.shared.v2.u32 	[%r275+4864], {%r103, %r104};
	st.shared.v2.u32 	[%r275+5120], {%r105, %r106};
	st.shared.v2.u32 	[%r275+5376], {%r107, %r108};
	st.shared.v2.u32 	[%r275+5632], {%r109, %r110};
	st.shared.v2.u32 	[%r275+5888], {%r111, %r112};
	st.shared.v2.u32 	[%r275+6144], {%r113, %r114};
	st.shared.v2.u32 	[%r275+6400], {%r115, %r116};
	st.shared.v2.u32 	[%r275+6656], {%r117, %r118};
	st.shared.v2.u32 	[%r275+6912], {%r119, %r120};
	st.shared.v2.u32 	[%r275+7168], {%r121, %r122};
	st.shared.v2.u32 	[%r275+7424], {%r123, %r124};
	st.shared.v2.u32 	[%r275+7680], {%r125, %r126};
	st.shared.v2.u32 	[%r275+7936], {%r127, %r128};
$L__BB0_4:
	mov.u32 	%r916, %tid.x;
	shr.u32 	%r917, %r916, 5;
	setp.ne.s32 	%p3, %r917, 1;
	bar.sync 	0;
	shl.b32 	%r918, %r916, 3;
	and.b32  	%r919, %r918, 248;
	mov.u32 	%r920, shmem_b;
	add.s32 	%r921, %r920, %r919;
	ld.shared.v2.u32 	{%r282, %r283}, [%r921];
	// begin inline asm
	mma.sync.aligned.m16n8k16.row.col.f16.f16.f16.f16 { %r276, %r277 },  { %r1, %r2, %r3, %r4 },  { %r282, %r283 },  { %r2946, %r2945 };
	// end inline asm
	ld.shared.v2.u32 	{%r292, %r293}, [%r921+256];
	// begin inline asm
	mma.sync.aligned.m16n8k16.row.col.f16.f16.f16.f16 { %r286, %r287 },  { %r5, %r6, %r7, %r8 },  { %r292, %r293 },  { %r276, %r277 };
	// end inline asm
	ld.shared.v2.u32 	{%r302, %r303}, [%r921+512];
	// begin inline asm
	mma.sync.aligned.m16n8k16.row.col.f16.f16.f16.f16 { %r296, %r297 },  { %r9, %r10, %r11, %r12 },  { %r302, %r303 },  { %r286, %r287 };
	// end inline asm
	ld.shared.v2.u32 	{%r312, %r313}, [%r921+768];
	// begin inline asm
	mma.sync.aligned.m16n8k16.row.col.f16.f16.f16.f16 { %r306, %r307 },  { %r13, %r14, %r15, %r16 },  { %r312, %r313 },  { %r296, %r297 };
	// end inline asm
	ld.shared.v2.u32 	{%r322, %r323}, [%r921+1024];
	// begin inline asm
	mma.sync.aligned.m16n8k16.row.col.f16.f16.f16.f16 { %r316, %r317 },  { %r17, %r18, %r19, %r20 },  { %r322, %r323 },  { %r306, %r307 };
	// end inline asm
	ld.shared.v2.u32 	{%r332, %r333}, [%r921+1280];
	// begin inline asm
	mma.sync.aligned.m16n8k16.row.col.f16.f16.f16.f16 { %r326, %r327 },  { %r21, %r22, %r23, %r24 },  { %r332, %r333 },  { %r316, %r317 };
	// end inline asm
	ld.shared.v2.u32 	{%r342, %r343}, [%r921+1536];
	// begin inline asm
	mma.sync.aligned.m16n8k16.row.col.f16.f16.f16.f16 { %r336, %r337 },  { %r25, %r26, %r27, %r28 },  { %r342, %r343 },  { %r326, %r327 };
	// end inline asm
	ld.shared.v2.u32 	{%r352, %r353}, [%r921+1792];
	// begin inline asm
	mma.sync.aligned.m16n8k16.row.col.f16.f16.f16.f16 { %r2946, %r2945 },  { %r29, %r30, %r31, %r32 },  { %r352, %r353 },  { %r336, %r337 };
	// end inline asm
	ld.shared.v2.u32 	{%r362, %r363}, [%r921+2048];
	// begin inline asm
	mma.sync.aligned.m16n8k16.row.col.f16.f16.f16.f16 { %r356, %r357 },  { %r1, %r2, %r3, %r4 },  { %r362, %r363 },  { %r2944, %r2943 };
	// end inline asm
	ld.shared.v2.u32 	{%r372, %r373}, [%r921+2304];
	// begin inline asm
	mma.sync.aligned.m16n8k16.row.col.f16.f16.f16.f16 { %r366, %r367 },  { %r5, %r6, %r7, %r8 },  { %r372, %r373 },  { %r356, %r357 };
	// end inline asm
	ld.shared.v2.u32 	{%r382, %r383}, [%r921+2560];
	// begin inline asm
	mma.sync.aligned.m16n8k16.row.col.f16.f16.f16.f16 { %r376, %r377 },  { %r9, %r10, %r11, %r12 },  { %r382, %r383 },  { %r366, %r367 };
	// end inline asm
	ld.shared.v2.u32 	{%r392, %r393}, [%r921+2816];
	// begin inline asm
	mma.sync.aligned.m16n8k16.row.col.f16.f16.f16.f16 { %r386, %r387 },  { %r13, %r14, %r15, %r16 },  { %r392, %r393 },  { %r376, %r377 };
	// end inline asm
	ld.shared.v2.u32 	{%r402, %r403}, [%r921+3072];
	// begin inline asm
	mma.sync.aligned.m16n8k16.row.col.f16.f16.f16.f16 { %r396, %r397 },  { %r17, %r18, %r19, %r20 },  { %r402, %r403 },  { %r386, %r387 };
	// end inline asm
	ld.shared.v2.u32 	{%r412, %r413}, [%r921+3328];
	// begin inline asm
	mma.sync.aligned.m16n8k16.row.col.f16.f16.f16.f16 { %r406, %r407 },  { %r21, %r22, %r23, %r24 },  { %r412, %r413 },  { %r396, %r397 };
	// end inline asm
	ld.shared.v2.u32 	{%r422, %r423}, [%r921+3584];
	// begin inline asm
	mma.sync.aligned.m16n8k16.row.col.f16.f16.f16.f16 { %r416, %r417 },  { %r25, %r26, %r27, %r28 },  { %r422, %r423 },  { %r406, %r407 };
	// end inline asm
	ld.shared.v2.u32 	{%r432, %r433}, [%r921+3840];
	// begin inline asm
	mma.sync.aligned.m16n8k16.row.col.f16.f16.f16.f16 { %r2944, %r2943 },  { %r29, %r30, %r31, %r32 },  { %r432, %r433 },  { %r416, %r417 };
	// end inline asm
	ld.shared.v2.u32 	{%r442, %r443}, [%r921+4096];
	// begin inline asm
	mma.sync.aligned.m16n8k16.row.col.f16.f16.f16.f16 { %r436, %r437 },  { %r1, %r2, %r3, %r4 },  { %r442, %r443 },  { %r2942, %r2941 };
	// end inline asm
	ld.shared.v2.u32 	{%r452, %r453}, [%r921+4352];
	// begin inline asm
	mma.sync.aligned.m16n8k16.row.col.f16.f16.f16.f16 { %r446, %r447 },  { %r5, %r6, %r7, %r8 },  { %r452, %r453 },  { %r436, %r437 };
	// end inline asm
	ld.shared.v2.u32 	{%r462, %r463}, [%r921+4608];
	// begin inline asm
	mma.sync.aligned.m16n8k16.row.col.f16.f16.f16.f16 { %r456, %r457 },  { %r9, %r10, %r11, %r12 },  { %r462, %r463 },  { %r446, %r447 };
	// end inline asm
	ld.shared.v2.u32 	{%r472, %r473}, [%r921+4864];
	// begin inline asm
	mma.sync.aligned.m16n8k16.row.col.f16.f16.f16.f16 { %r466, %r467 },  { %r13, %r14, %r15, %r16 },  { %r472, %r473 },  { %r456, %r457 };
	// end inline asm
	ld.shared.v2.u32 	{%r482, %r483}, [%r921+5120];
	// begin inline asm
	mma.sync.aligned.m16n8k16.row.col.f16.f16.f16.f16 { %r476, %r477 },  { %r17, %r18, %r19, %r20 },  { %r482, %r483 },  { %r466, %r467 };
	// end inline asm
	ld.shared.v2.u32 	{%r492, %r493}, [%r921+5376];
	// begin inline asm
	mma.sync.aligned.m16n8k16.row.col.f16.f16.f16.f16 { %r486, %r487 },  { %r21, %r22, %r23, %r24 },  { %r492, %r493 },  { %r476, %r477 };
	// end inline asm
	ld.shared.v2.u32 	{%r502, %r503}, [%r921+5632];
	// begin inline asm
	mma.sync.aligned.m16n8k16.row.col.f16.f16.f16.f16 { %r496, %r497 },  { %r25, %r26, %r27, %r28 },  { %r502, %r503 },  { %r486, %r487 };
	// end inline asm
	ld.shared.v2.u32 	{%r512, %r513}, [%r921+5888];
	// begin inline asm
	mma.sync.aligned.m16n8k16.row.col.f16.f16.f16.f16 { %r2942, %r2941 },  { %r29, %r30, %r31, %r32 },  { %r512, %r513 },  { %r496, %r497 };
	// end inline asm
	ld.shared.v2.u32 	{%r522, %r523}, [%r921+6144];
	// begin inline asm
	mma.sync.aligned.m16n8k16.row.col.f16.f16.f16.f16 { %r516, %r517 },  { %r1, %r2, %r3, %r4 },  { %r522, %r523 },  { %r2940, %r2939 };
	// end inline asm
	ld.shared.v2.u32 	{%r532, %r533}, [%r921+6400];
	// begin inline asm
	mma.sync.aligned.m16n8k16.row.col.f16.f16.f16.f16 { %r526, %r527 },  { %r5, %r6, %r7, %r8 },  { %r532, %r533 },  { %r516, %r517 };
	// end inline asm
	ld.shared.v2.u32 	{%r542, %r543}, [%r921+6656];
	// begin inline asm
	mma.sync.aligned.m16n8k16.row.col.f16.f16.f16.f16 { %r536, %r537 },  { %r9, %r10, %r11, %r12 },  { %r542, %r543 },  { %r526, %r527 };
	// end inline asm
	ld.shared.v2.u32 	{%r552, %r553}, [%r921+6912];
	// begin inline asm
	mma.sync.aligned.m16n8k16.row.col.f16.f16.f16.f16 { %r546, %r547 },  { %r13, %r14, %r15, %r16 },  { %r552, %r553 },  { %r536, %r537 };
	// end inline asm
	ld.shared.v2.u32 	{%r562, %r563}, [%r921+7168];
	// begin inline asm
	mma.sync.aligned.m16n8k16.row.col.f16.f16.f16.f16 { %r556, %r557 },  { %r17, %r18, %r19, %r20 },  { %r562, %r563 },  { %r546, %r547 };
	// end inline asm
	ld.shared.v2.u32 	{%r572, %r573}, [%r921+7424];
	// begin inline asm
	mma.sync.aligned.m16n8k16.row.col.f16.f16.f16.f16 { %r566, %r567 },  { %r21, %r22, %r23, %r24 },  { %r572, %r573 },  { %r556, %r557 };
	// end inline asm
	ld.shared.v2.u32 	{%r582, %r583}, [%r921+7680];
	// begin inline asm
	mma.sync.aligned.m16n8k16.row.col.f16.f16.f16.f16 { %r576, %r577 },  { %r25, %r26, %r27, %r28 },  { %r582, %r583 },  { %r566, %r567 };
	// end inline asm
	ld.shared.v2.u32 	{%r592, %r593}, [%r921+7936];
	// begin inline asm
	mma.sync.aligned.m16n8k16.row.col.f16.f16.f16.f16 { %r2940, %r2939 },  { %r29, %r30, %r31, %r32 },  { %r592, %r593 },  { %r576, %r577 };
	// end inline asm
	ld.shared.v2.u32 	{%r602, %r603}, [%r921];
	// begin inline asm
	mma.sync.aligned.m16n8k16.row.col.f16.f16.f16.f16 { %r596, %r597 },  { %r33, %r34, %r35, %r36 },  { %r602, %r603 },  { %r2914, %r2913 };
	// end inline asm
	ld.shared.v2.u32 	{%r612, %r613}, [%r921+256];
	// begin inline asm
	mma.sync.aligned.m16n8k16.row.col.f16.f16.f16.f16 { %r606, %r607 },  { %r37, %r38, %r39, %r40 },  { %r612, %r613 },  { %r596, %r597 };
	// end inline asm
	ld.shared.v2.u32 	{%r622, %r623}, [%r921+512];
	// begin inline asm
	mma.sync.aligned.m16n8k16.row.col.f16.f16.f16.f16 { %r616, %r617 },  { %r41, %r42, %r43, %r44 },  { %r622, %r623 },  { %r606, %r607 };
	// end inline asm
	ld.shared.v2.u32 	{%r632, %r633}, [%r921+768];
	// begin inline asm
	mma.sync.aligned.m16n8k16.row.col.f16.f16.f16.f16 { %r626, %r627 },  { %r45, %r46, %r47, %r48 },  { %r632, %r633 },  { %r616, %r617 };
	// end inline asm
	ld.shared.v2.u32 	{%r642, %r643}, [%r921+1024];
	// begin inline asm
	mma.sync.aligned.m16n8k16.row.col.f16.f16.f16.f16 { %r636, %r637 },  { %r49, %r50, %r51, %r52 },  { %r642, %r643 },  { %r626, %r627 };
	// end inline asm
	ld.shared.v2.u32 	{%r652, %r653}, [%r921+1280];
	// begin inline asm
	mma.sync.aligned.m16n8k16.row.col.f16.f16.f16.f16 { %r646, %r647 },  { %r53, %r54, %r55, %r56 },  { %r652, %r653 },  { %r636, %r637 };
	// end inline asm
	ld.shared.v2.u32 	{%r662, %r663}, [%r921+1536];
	// begin inline asm
	mma.sync.aligned.m16n8k16.row.col.f16.f16.f16.f16 { %r656, %r657 },  { %r57, %r58, %r59, %r60 },  { %r662, %r663 },  { %r646, %r647 };
	// end inline asm
	ld.shared.v2.u32 	{%r672, %r673}, [%r921+1792];
	// begin inline asm
	mma.sync.aligned.m16n8k16.row.col.f16.f16.f16.f16 { %r2914, %r2913 },  { %r61, %r62, %r63, %r64 },  { %r672, %r673 },  { %r656, %r657 };
	// end inline asm
	ld.shared.v2.u32 	{%r682, %r683}, [%r921+2048];
	// begin inline asm
	mma.sync.aligned.m16n8k16.row.col.f16.f16.f16.f16 { %r676, %r677 },  { %r33, %r34, %r35, %r36 },  { %r682, %r683 },  { %r2912, %r2911 };
	// end inline asm
	ld.shared.v2.u32 	{%r692, %r693}, [%r921+2304];
	// begin inline asm
	mma.sync.aligned.m16n8k16.row.col.f16.f16.f16.f16 { %r686, %r687 },  { %r37, %r38, %r39, %r40 },  { %r692, %r693 },  { %r676, %r677 };
	// end inline asm
	ld.shared.v2.u32 	{%r702, %r703}, [%r921+2560];
	// begin inline asm
	mma.sync.aligned.m16n8k16.row.col.f16.f16.f16.f16 { %r696, %r697 },  { %r41, %r42, %r43, %r44 },  { %r702, %r703 },  { %r686, %r687 };
	// end inline asm
	ld.shared.v2.u32 	{%r712, %r713}, [%r921+2816];
	// begin inline asm
	mma.sync.aligned.m16n8k16.row.col.f16.f16.f16.f16 { %r706, %r707 },  { %r45, %r46, %r47, %r48 },  { %r712, %r713 },  { %r696, %r697 };
	// end inline asm
	ld.shared.v2.u32 	{%r722, %r723}, [%r921+3072];
	// begin inline asm
	mma.sync.aligned.m16n8k16.row.col.f16.f16.f16.f16 { %r716, %r717 },  { %r49, %r50, %r51, %r52 },  { %r722, %r723 },  { %r706, %r707 };
	// end inline asm
	ld.shared.v2.u32 	{%r732, %r733}, [%r921+3328];
	// begin inline asm
	mma.sync.aligned.m16n8k16.row.col.f16.f16.f16.f16 { %r726, %r727 },  { %r53, %r54, %r55, %r56 },  { %r732, %r733 },  { %r716, %r717 };
	// end inline asm
	ld.shared.v2.u32 	{%r742, %r743}, [%r921+3584];
	// begin inline asm
	mma.sync.aligned.m16n8k16.row.col.f16.f16.f16.f16 { %r736, %r737 },  { %r57, %r58, %r59, %r60 },  { %r742, %r743 },  { %r726, %r727 };
	// end inline asm
	ld.shared.v2.u32 	{%r752, %r753}, [%r921+3840];
	// begin inline asm
	mma.sync.aligned.m16n8k16.row.col.f16.f16.f16.f16 { %r2912, %r2911 },  { %r61, %r62, %r63, %r64 },  { %r752, %r753 },  { %r736, %r737 };
	// end inline asm
	ld.shared.v2.u32 	{%r762, %r763}, [%r921+4096];
	// begin inline asm
	mma.sync.aligned.m16n8k16.row.col.f16.f16.f16.f16 { %r756, %r757 },  { %r33, %r34, %r35, %r36 },  { %r762, %r763 },  { %r2910, %r2909 };
	// end inline asm
	ld.shared.v2.u32 	{%r772, %r773}, [%r921+4352];
	// begin inline asm
	mma.sync.aligned.m16n8k16.row.col.f16.f16.f16.f16 { %r766, %r767 },  { %r37, %r38, %r39, %r40 },  { %r772, %r773 },  { %r756, %r757 };
	// end inline asm
	ld.shared.v2.u32 	{%r782, %r783}, [%r921+4608];
	// begin inline asm
	mma.sync.aligned.m16n8k16.row.col.f16.f16.f16.f16 { %r776, %r777 },  { %r41, %r42, %r43, %r44 },  { %r782, %r783 },  { %r766, %r767 };
	// end inline asm
	ld.shared.v2.u32 	{%r792, %r793}, [%r921+4864];
	// begin inline asm
	mma.sync.aligned.m16n8k16.row.col.f16.f16.f16.f16 { %r786, %r787 },  { %r45, %r46, %r47, %r48 },  { %r792, %r793 },  { %r776, %r777 };
	// end inline asm
	ld.shared.v2.u32 	{%r802, %r803}, [%r921+5120];
	// begin inline asm
	mma.sync.aligned.m16n8k16.row.col.f16.f16.f16.f16 { %r796, %r797 },  { %r49, %r50, %r51, %r52 },  { %r802, %r803 },  { %r786, %r787 };
	// end inline asm
	ld.shared.v2.u32 	{%r812, %r813}, [%r921+5376];
	// begin inline asm
	mma.sync.aligned.m16n8k16.row.col.f16.f16.f16.f16 { %r806, %r807 },  { %r53, %r54, %r55, %r56 },  { %r812, %r813 },  { %r796, %r797 };
	// end inline asm
	ld.shared.v2.u32 	{%r822, %r823}, [%r921+5632];
	// begin inline asm
	mma.sync.aligned.m16n8k16.row.col.f16.f16.f16.f16 { %r816, %r817 },  { %r57, %r58, %r59, %r60 },  { %r822, %r823 },  { %r806, %r807 };
	// end inline asm
	ld.shared.v2.u32 	{%r832, %r833}, [%r921+5888];
	// begin inline asm
	mma.sync.aligned.m16n8k16.row.col.f16.f16.f16.f16 { %r2910, %r2909 },  { %r61, %r62, %r63, %r64 },  { %r832, %r833 },  { %r816, %r817 };
	// end inline asm
	ld.shared.v2.u32 	{%r842, %r843}, [%r921+6144];
	// begin inline asm
	mma.sync.aligned.m16n8k16.row.col.f16.f16.f16.f16 { %r836, %r837 },  { %r33, %r34, %r35, %r36 },  { %r842, %r843 },  { %r2908, %r2907 };
	// end inline asm
	ld.shared.v2.u32 	{%r852, %r853}, [%r921+6400];
	// begin inline asm
	mma.sync.aligned.m16n8k16.row.col.f16.f16.f16.f16 { %r846, %r847 },  { %r37, %r38, %r39, %r40 },  { %r852, %r853 },  { %r836, %r837 };
	// end inline asm
	ld.shared.v2.u32 	{%r862, %r863}, [%r921+6656];
	// begin inline asm
	mma.sync.aligned.m16n8k16.row.col.f16.f16.f16.f16 { %r856, %r857 },  { %r41, %r42, %r43, %r44 },  { %r862, %r863 },  { %r846, %r847 };
	// end inline asm
	ld.shared.v2.u32 	{%r872, %r873}, [%r921+6912];
	// begin inline asm
	mma.sync.aligned.m16n8k16.row.col.f16.f16.f16.f16 { %r866, %r867 },  { %r45, %r46, %r47, %r48 },  { %r872, %r873 },  { %r856, %r857 };
	// end inline asm
	ld.shared.v2.u32 	{%r882, %r883}, [%r921+7168];
	// begin inline asm
	mma.sync.aligned.m16n8k16.row.col.f16.f16.f16.f16 { %r876, %r877 },  { %r49, %r50, %r51, %r52 },  { %r882, %r883 },  { %r866, %r867 };
	// end inline asm
	ld.shared.v2.u32 	{%r892, %r893}, [%r921+7424];
	// begin inline asm
	mma.sync.aligned.m16n8k16.row.col.f16.f16.f16.f16 { %r886, %r887 },  { %r53, %r54, %r55, %r56 },  { %r892, %r893 },  { %r876, %r877 };
	// end inline asm
	ld.shared.v2.u32 	{%r902, %r903}, [%r921+7680];
	// begin inline asm
	mma.sync.aligned.m16n8k16.row.col.f16.f16.f16.f16 { %r896, %r897 },  { %r57, %r58, %r59, %r60 },  { %r902, %r903 },  { %r886, %r887 };
	// end inline asm
	ld.shared.v2.u32 	{%r912, %r913}, [%r921+7936];
	// begin inline asm
	mma.sync.aligned.m16n8k16.row.col.f16.f16.f16.f16 { %r2908, %r2907 },  { %r61, %r62, %r63, %r64 },  { %r912, %r913 },  { %r896, %r897 };
	// end inline asm
	bar.sync 	0;
	@%p3 bra 	$L__BB0_6;
	mov.u32 	%r922, %tid.x;
	shl.b32 	%r923, %r922, 3;
	and.b32  	%r924, %r923, 248;
	mov.u32 	%r925, shmem_b;
	add.s32 	%r926, %r925, %r924;
	st.shared.v2.u32 	[%r926], {%r65, %r66};
	st.shared.v2.u32 	[%r926+256], {%r67, %r68};
	st.shared.v2.u32 	[%r926+512], {%r69, %r70};
	st.shared.v2.u32 	[%r926+768], {%r71, %r72};
	st.shared.v2.u32 	[%r926+1024], {%r73, %r74};
	st.shared.v2.u32 	[%r926+1280], {%r75, %r76};
	st.shared.v2.u32 	[%r926+1536], {%r77, %r78};
	st.shared.v2.u32 	[%r926+1792], {%r79, %r80};
	st.shared.v2.u32 	[%r926+2048], {%r81, %r82};
	st.shared.v2.u32 	[%r926+2304], {%r83, %r84};
	st.shared.v2.u32 	[%r926+2560], {%r85, %r86};
	st.shared.v2.u32 	[%r926+2816], {%r87, %r88};
	st.shared.v2.u32 	[%r926+3072], {%r89, %r90};
	st.shared.v2.u32 	[%r926+3328], {%r91, %r92};
	st.shared.v2.u32 	[%r926+3584], {%r93, %r94};
	st.shared.v2.u32 	[%r926+3840], {%r95, %r96};
	st.shared.v2.u32 	[%r926+4096], {%r97, %r98};
	st.shared.v2.u32 	[%r926+4352], {%r99, %r100};
	st.shared.v2.u32 	[%r926+4608], {%r101, %r102};
	st.shared.v2.u32 	[%r926+4864], {%r103, %r104};
	st.shared.v2.u32 	[%r926+5120], {%r105, %r106};
	st.shared.v2.u32 	[%r926+5376], {%r107, %r108};
	st.shared.v2.u32 	[%r926+5632], {%r109, %r110};
	st.shared.v2.u32 	[%r926+5888], {%r111, %r112};
	st.shared.v2.u32 	[%r926+6144], {%r113, %r114};
	st.shared.v2.u32 	[%r926+6400], {%r115, %r116};
	st.shared.v2.u32 	[%r926+6656], {%r117, %r118};
	st.shared.v2.u32 	[%r926+6912], {%r119, %r120};
	st.shared.v2.u32 	[%r926+7168], {%r121, %r122};
	st.shared.v2.u32 	[%r926+7424], {%r123, %r124};
	st.shared.v2.u32 	[%r926+7680], {%r125, %r126};
	st.shared.v2.u32 	[%r926+7936], {%r127, %r128};
$L__BB0_6:
	mov.u32 	%r1567, %tid.x;
	shr.u32 	%r1568, %r1567, 5;
	setp.ne.s32 	%p4, %r1568, 2;
	bar.sync 	0;
	shl.b32 	%r1569, %r1567, 3;
	and.b32  	%r1570, %r1569, 248;
	mov.u32 	%r1571, shmem_b;
	add.s32 	%r1572, %r1571, %r1570;
	ld.shared.v2.u32 	{%r933, %r934}, [%r1572];
	// begin inline asm
	mma.sync.aligned.m16n8k16.row.col.f16.f16.f16.f16 { %r927, %r928 },  { %r1, %r2, %r3, %r4 },  { %r933, %r934 },  { %r2938, %r2937 };
	// end inline asm
	ld.shared.v2.u32 	{%r943, %r944}, [%r1572+256];
	// begin inline asm
	mma.sync.aligned.m16n8k16.row.col.f16.f16.f16.f16 { %r937, %r938 },  { %r5, %r6, %r7, %r8 },  { %r943, %r944 },  { %r927, %r928 };
	// end inline asm
	ld.shared.v2.u32 	{%r953, %r954}, [%r1572+512];
	// begin inline asm
	mma.sync.aligned.m16n8k16.row.col.f16.f16.f16.f16 { %r947, %r948 },  { %r9, %r10, %r11, %r12 },  { %r953, %r954 },  { %r937, %r938 };
	// end inline asm
	ld.shared.v2.u32 	{%r963, %r964}, [%r1572+768];
	// begin inline asm
	mma.sync.aligned.m16n8k16.row.col.f16.f16.f16.f16 { %r957, %r958 },  { %r13, %r14, %r15, %r16 },  { %r963, %r964 },  { %r947, %r948 };
	// end inline asm
	ld.shared.v2.u32 	{%r973, %r974}, [%r1572+1024];
	// begin inline asm
	mma.sync.aligned.m16n8k16.row.col.f16.f16.f16.f16 { %r967, %r968 },  { %r17, %r18, %r19, %r20 },  { %r973, %r974 },  { %r957, %r958 };
	// end inline asm
	ld.shared.v2.u32 	{%r983, %r984}, [%r1572+1280];
	// begin inline asm
	mma.sync.aligned.m16n8k16.row.col.f16.f16.f16.f16 { %r977, %r978 },  { %r21, %r22, %r23, %r24 },  { %r983, %r984 },  { %r967, %r968 };
	// end inline asm
	ld.shared.v2.u32 	{%r993, %r994}, [%r1572+1536];
	// begin inline asm
	mma.sync.aligned.m16n8k16.row.col.f16.f16.f16.f16 { %r987, %r988 },  { %r25, %r26, %r27, %r28 },  { %r993, %r994 },  { %r977, %r978 };
	// end inline asm
	ld.shared.v2.u32 	{%r1003, %r1004}, [%r1572+1792];
	// begin inline asm
	mma.sync.aligned.m16n8k16.row.col.f16.f16.f16.f16 { %r2938, %r2937 },  { %r29, %r30, %r31, %r32 },  { %r1003, %r1004 },  { %r987, %r988 };
	// end inline asm
	ld.shared.v2.u32 	{%r1013, %r1014}, [%r1572+2048];
	// begin inline asm
	mma.sync.aligned.m16n8k16.row.col.f16.f16.f16.f16 { %r1007, %r1008 },  { %r1, %r2, %r3, %r4 },  { %r1013, %r1014 },  { %r2936, %r2935 };
	// end inline asm
	ld.shared.v2.u32 	{%r1023, %r1024}, [%r1572+2304];
	// begin inline asm
	mma.sync.aligned.m16n8k16.row.col.f16.f16.f16.f16 { %r1017, %r1018 },  { %r5, %r6, %r7, %r8 },  { %r1023, %r1024 },  { %r1007, %r1008 };
	// end inline asm
	ld.shared.v2.u32 	{%r1033, %r1034}, [%r1572+2560];
	// begin inline asm
	mma.sync.aligned.m16n8k16.row.col.f16.f16.f16.f16 { %r1027, %r1028 },  { %r9, %r10, %r11, %r12 },  { %r1033, %r1034 },  { %r1017, %r1018 };
	// end inline asm
	ld.shared.v2.u32 	{%r1043, %r1044}, [%r1572+2816];
	// begin inline asm
	mma.sync.aligned.m16n8k16.row.col.f16.f16.f16.f16 { %r1037, %r1038 },  { %r13, %r14, %r15, %r16 },  { %r1043, %r1044 },  { %r1027, %r1028 };
	// end inline asm
	ld.shared.v2.u32 	{%r1053, %r1054}, [%r1572+3072];
	// begin inline asm
	mma.sync.aligned.m16n8k16.row.col.f16.f16.f16.f16 { %r1047, %r1048 },  { %r17, %r18, %r19, %r20 },  { %r1053, %r1054 },  { %r1037, %r1038 };
	// end inline asm
	ld.shared.v2.u32 	{%r1063, %r1064}, [%r1572+3328];
	// begin inline asm
	mma.sync.aligned.m16n8k16.row.col.f16.f16.f16.f16 { %r1057, %r1058 },  { %r21, %r22, %r23, %r24 },  { %r1063, %r1064 },  { %r1047, %r1048 };
	// end inline asm
	ld.shared.v2.u32 	{%r1073, %r1074}, [%r1572+3584];
	// begin inline asm
	mma.sync.aligned.m16n8k16.row.col.f16.f16.f16.f16 { %r1067, %r1068 },  { %r25, %r26, %r27, %r28 },  { %r1073, %r1074 },  { %r1057, %r1058 };
	// end inline asm
	ld.shared.v2.u32 	{%r1083, %r1084}, [%r1572+3840];
	// begin inline asm
	mma.sync.aligned.m16n8k16.row.col.f16.f16.f16.f16 { %r2936, %r2935 },  { %r29, %r30, %r31, %r32 },  { %r1083, %r1084 },  { %r1067, %r1068 };
	// end inline asm
	ld.shared.v2.u32 	{%r1093, %r1094}, [%r1572+4096];
	// begin inline asm
	mma.sync.aligned.m16n8k16.row.col.f16.f16.f16.f16 { %r1087, %r1088 },  { %r1, %r2, %r3, %r4 },  { %r1093, %r1094 },  { %r2934, %r2933 };
	// end inline asm
	ld.shared.v2.u32 	{%r1103, %r1104}, [%r1572+4352];
	// begin inline asm
	mma.sync.aligned.m16n8k16.row.col.f16.f16.f16.f16 { %r1097, %r1098 },  { %r5, %r6, %r7, %r8 },  { %r1103, %r1104 },  { %r1087, %r1088 };
	// end inline asm
	ld.shared.v2.u32 	{%r1113, %r1114}, [%r1572+4608];
	// begin inline asm
	mma.sync.aligned.m16n8k16.row.col.f16.f16.f16.f16 { %r1107, %r1108 },  { %r9, %r10, %r11, %r12 },  { %r1113, %r1114 },  { %r1097, %r1098 };
	// end inline asm
	ld.shared.v2.u32 	{%r1123, %r1124}, [%r1572+4864];
	// begin inline asm
	mma.sync.aligned.m16n8k16.row.col.f16.f16.f16.f16 { %r1117, %r1118 },  { %r13, %r14, %r15, %r16 },  { %r1123, %r1124 },  { %r1107, %r1108 };
	// end inline asm
	ld.shared.v2.u32 	{%r1133, %r1134}, [%r1572+5120];
	// begin inline asm
	mma.sync.aligned.m16n8k16.row.col.f16.f16.f16.f16 { %r1127, %r1128 },  { %r17, %r18, %r19, %r20 },  { %r1133, %r1134 },  { %r1117, %r1118 };
	// end inline asm
	ld.shared.v2.u32 	{%r1143, %r1144}, [%r1572+5376];
	// begin inline asm
	mma.sync.aligned.m16n8k16.row.col.f16.f16.f16.f16 { %r1137, %r1138 },  { %r21, %r22, %r23, %r24 },  { %r1143, %r1144 },  { %r1127, %r1128 };
	// end inline asm
	ld.shared.v2.u32 	{%r1153, %r1154}, [%r1572+5632];
	// begin inline asm
	mma.sync.aligned.m16n8k16.row.col.f16.f16.f16.f16 { %r1147, %r1148 },  { %r25, %r26, %r27, %r28 },  { %r1153, %r1154 },  { %r1137, %r1138 };
	// end inline asm
	ld.shared.v2.u32 	{%r1163, %r1164}, [%r1572+5888];
	// begin inline asm
	mma.sync.aligned.m16n8k16.row.col.f16.f16.f16.f16 { %r2934, %r2933 },  { %r29, %r30, %r31, %r32 },  { %r1163, %r1164 },  { %r1147, %r1148 };
	// end inline asm
	ld.shared.v2.u32 	{%r1173, %r1174}, [%r1572+6144];
	// begin inline asm
	mma.sync.aligned.m16n8k16.row.col.f16.f16.f16.f16 { %r1167, %r1168 },  { %r1, %r2, %r3, %r4 },  { %r1173, %r1174 },  { %r2932, %r2931 };
	// end inline asm
	ld.shared.v2.u32 	{%r1183, %r1184}, [%r1572+6400];
	// begin inline asm
	mma.sync.aligned.m16n8k16.row.col.f16.f16.f16.f16 { %r1177, %r1178 },  { %r5, %r6, %r7, %r8 },  { %r1183, %r1184 },  { %r1167, %r1168 };
	// end inline asm
	ld.shared.v2.u32 	{%r1193, %r1194}, [%r1572+6656];
	// begin inline asm
	mma.sync.aligned.m16n8k16.row.col.f16.f16.f16.f16 { %r1187, %r1188 },  { %r9, %r10, %r11, %r12 },  { %r1193, %r1194 },  { %r1177, %r1178 };
	// end inline asm
	ld.shared.v2.u32 	{%r1203, %r1204}, [%r1572+6912];
	// begin inline asm
	mma.sync.aligned.m16n8k16.row.col.f16.f16.f16.f16 { %r1197, %r1198 },  { %r13, %r14, %r15, %r16 },  { %r1203, %r1204 },  { %r1187, %r1188 };
	// end inline asm
	ld.shared.v2.u32 	{%r1213, %r1214}, [%r1572+7168];
	// begin inline asm
	mma.sync.aligned.m16n8k16.row.col.f16.f16.f16.f16 { %r1207, %r1208 },  { %r17, %r18, %r19, %r20 },  { %r1213, %r1214 },  { %r1197, %r1198 };
	// end inline asm
	ld.shared.v2.u32 	{%r1223, %r1224}, [%r1572+7424];
	// begin inline asm
	mma.sync.aligned.m16n8k16.row.col.f16.f16.f16.f16 { %r1217, %r1218 },  { %r21, %r22, %r23, %r24 },  { %r1223, %r1224 },  { %r1207, %r1208 };
	// end inline asm
	ld.shared.v2.u32 	{%r1233, %r1234}, [%r1572+7680];
	// begin inline asm
	mma.sync.aligned.m16n8k16.row.col.f16.f16.f16.f16 { %r1227, %r1228 },  { %r25, %r26, %r27, %r28 },  { %r1233, %r1234 },  { %r1217, %r1218 };
	// end inline asm
	ld.shared.v2.u32 	{%r1243, %r1244}, [%r1572+7936];
	// begin inline asm
	mma.sync.aligned.m16n8k16.row.col.f16.f16.f16.f16 { %r2932, %r2931 },  { %r29, %r30, %r31, %r32 },  { %r1243, %r1244 },  { %r1227, %r1228 };
	// end inline asm
	ld.shared.v2.u32 	{%r1253, %r1254}, [%r1572];
	// begin inline asm
	mma.sync.aligned.m16n8k16.row.col.f16.f16.f16.f16 { %r1247, %r1248 },  { %r33, %r34, %r35, %r36 },  { %r1253, %r1254 },  { %r2906, %r2905 };
	// end inline asm
	ld.shared.v2.u32 	{%r1263, %r1264}, [%r1572+256];
	// begin inline asm
	mma.sync.aligned.m16n8k16.row.col.f16.f16.f16.f16 { %r1257, %r1258 },  { %r37, %r38, %r39, %r40 },  { %r1263, %r1264 },  { %r1247, %r1248 };
	// end inline asm
	ld.shared.v2.u32 	{%r1273, %r1274}, [%r1572+512];
	// begin inline asm
	mma.sync.aligned.m16n8k16.row.col.f16.f16.f16.f16 { %r1267, %r1268 },  { %r41, %r42, %r43, %r44 },  { %r1273, %r1274 },  { %r1257, %r1258 };
	// end inline asm
	ld.shared.v2.u32 	{%r1283, %r1284}, [%r1572+768];
	// begin inline asm
	mma.sync.aligned.m16n8k16.row.col.f16.f16.f16.f16 { %r1277, %r1278 },  { %r45, %r46, %r47, %r48 },  { %r1283, %r1284 },  { %r1267, %r1268 };
	// end inline asm
	ld.shared.v2.u32 	{%r1293, %r1294}, [%r1572+1024];
	// begin inline asm
	mma.sync.aligned.m16n8k16.row.col.f16.f16.f16.f16 { %r1287, %r1288 },  { %r49, %r50, %r51, %r52 },  { %r1293, %r1294 },  { %r1277, %r1278 };
	// end inline asm
	ld.shared.v2.u32 	{%r1303, %r1304}, [%r1572+1280];
	// begin inline asm
	mma.sync.aligned.m16n8k16.row.col.f16.f16.f16.f16 { %r1297, %r1298 },  { %r53, %r54, %r55, %r56 },  { %r1303, %r1304 },  { %r1287, %r1288 };
	// end inline asm
	ld.shared.v2.u32 	{%r1313, %r1314}, [%r1572+1536];
	// begin inline asm
	mma.sync.aligned.m16n8k16.row.col.f16.f16.f16.f16 { %r1307, %r1308 },  { %r57, %r58, %r59, %r60 },  { %r1313, %r1314 },  { %r1297, %r1298 };
	// end inline asm
	ld.shared.v2.u32 	{%r1323, %r1324}, [%r1572+1792];
	// begin inline asm
	mma.sync.aligned.m16n8k16.row.col.f16.f16.f16.f16 { %r2906, %r2905 },  { %r61, %r62, %r63, %r64 },  { %r1323, %r1324 },  { %r1307, %r1308 };
	// end inline asm
	ld.shared.v2.u32 	{%r1333, %r1334}, [%r1572+2048];
	// begin inline asm
	mma.sync.aligned.m16n8k16.row.col.f16.f16.f16.f16 { %r1327, %r1328 },  { %r33, %r34, %r35, %r36 },  { %r1333, %r1334 },  { %r2904, %r2903 };
	// end inline asm
	ld.shared.v2.u32 	{%r1343, %r1344}, [%r1572+2304];
	// begin inline asm
	mma.sync.aligned.m16n8k16.row.col.f16.f16.f16.f16 { %r1337, %r1338 },  { %r37, %r38, %r39, %r40 },  { %r1343, %r1344 },  { %r1327, %r1328 };
	// end inline asm
	ld.shared.v2.u32 	{%r1353, %r1354}, [%r1572+2560];
	// begin inline asm
	mma.sync.aligned.m16n8k16.row.col.f16.f16.f16.f16 { %r1347, %r1348 },  { %r41, %r42, %r43, %r44 },  { %r1353, %r1354 },  { %r1337, %r1338 };
	// end inline asm
	ld.shared.v2.u32 	{%r1363, %r1364}, [%r1572+2816];
	// begin inline asm
	mma.sync.aligned.m16n8k16.row.col.f16.f16.f16.f16 { %r1357, %r1358 },  { %r45, %r46, %r47, %r48 },  { %r1363, %r1364 },  { %r1347, %r1348 };
	// end inline asm
	ld.shared.v2.u32 	{%r1373, %r1374}, [%r1572+3072];
	// begin inline asm
	mma.sync.aligned.m16n8k16.row.col.f16.f16.f16.f16 { %r1367, %r1368 },  { %r49, %r50, %r51, %r52 },  { %r1373, %r1374 },  { %r1357, %r1358 };
	// end inline asm
	ld.shared.v2.u32 	{%r1383, %r1384}, [%r1572+3328];
	// begin inline asm
	mma.sync.aligned.m16n8k16.row.col.f16.f16.f16.f16 { %r1377, %r1378 },  { %r53, %r54, %r55, %r56 },  { %r1383, %r1384 },  { %r1367, %r1368 };
	// end inline asm
	ld.shared.v2.u32 	{%r1393, %r1394}, [%r1572+3584];
	// begin inline asm
	mma.sync.aligned.m16n8k16.row.col.f16.f16.f16.f16 { %r1387, %r1388 },  { %r57, %r58, %r59, %r60 },  { %r1393, %r1394 },  { %r1377, %r1378 };
	// end inline asm
	ld.shared.v2.u32 	{%r1403, %r1404}, [%r1572+3840];
	// begin inline asm
	mma.sync.aligned.m16n8k16.row.col.f16.f16.f16.f16 { %r2904, %r2903 },  { %r61, %r62, %r63, %r64 },  { %r1403, %r1404 },  { %r1387, %r1388 };
	// end inline asm
	ld.shared.v2.u32 	{%r1413, %r1414}, [%r1572+4096];
	// begin inline asm
	mma.sync.aligned.m16n8k16.row.col.f16.f16.f16.f16 { %r1407, %r1408 },  { %r33, %r34, %r35, %r36 },  { %r1413, %r1414 },  { %r2902, %r2901 };
	// end inline asm
	ld.shared.v2.u32 	{%r1423, %r1424}, [%r1572+4352];
	// begin inline asm
	mma.sync.aligned.m16n8k16.row.col.f16.f16.f16.f16 { %r1417, %r1418 },  { %r37, %r38, %r39, %r40 },  { %r1423, %r1424 },  { %r1407, %r1408 };
	// end inline asm
	ld.shared.v2.u32 	{%r1433, %r1434}, [%r1572+4608];
	// begin inline asm
	mma.sync.aligned.m16n8k16.row.col.f16.f16.f16.f16 { %r1427, %r1428 },  { %r41, %r42, %r43, %r44 },  { %r1433, %r1434 },  { %r1417, %r1418 };
	// end inline asm
	ld.shared.v2.u32 	{%r1443, %r1444}, [%r1572+4864];
	// begin inline asm
	mma.sync.aligned.m16n8k16.row.col.f16.f16.f16.f16 { %r1437, %r1438 },  { %r45, %r46, %r47, %r48 },  { %r1443, %r1444 },  { %r1427, %r1428 };
	// end inline asm
	ld.shared.v2.u32 	{%r1453, %r1454}, [%r1572+5120];
	// begin inline asm
	mma.sync.aligned.m16n8k16.row.col.f16.f16.f16.f16 { %r1447, %r1448 },  { %r49, %r50, %r51, %r52 },  { %r1453, %r1454 },  { %r1437, %r1438 };
	// end inline asm
	ld.shared.v2.u32 	{%r1463, %r1464}, [%r1572+5376];
	// begin inline asm
	mma.sync.aligned.m16n8k16.row.col.f16.f16.f16.f16 { %r1457, %r1458 },  { %r53, %r54, %r55, %r56 },  { %r1463, %r1464 },  { %r1447, %r1448 };
	// end inline asm
	ld.shared.v2.u32 	{%r1473, %r1474}, [%r1572+5632];
	// begin inline asm
	mma.sync.aligned.m16n8k16.row.col.f16.f16.f16.f16 { %r1467, %r1468 },  { %r57, %r58, %r59, %r60 },  { %r1473, %r1474 },  { %r1457, %r1458 };
	// end inline asm
	ld.shared.v2.u32 	{%r1483, %r1484}, [%r1572+5888];
	// begin inline asm
	mma.sync.aligned.m16n8k16.row.col.f16.f16.f16.f16 { %r2902, %r2901 },  { %r61, %r62, %r63, %r64 },  { %r1483, %r1484 },  { %r1467, %r1468 };
	// end inline asm
	ld.shared.v2.u32 	{%r1493, %r1494}, [%r1572+6144];
	// begin inline asm
	mma.sync.aligned.m16n8k16.row.col.f16.f16.f16.f16 { %r1487, %r1488 },  { %r33, %r34, %r35, %r36 },  { %r1493, %r1494 },  { %r2900, %r2899 };
	// end inline asm
	ld.shared.v2.u32 	{%r1503, %r1504}, [%r1572+6400];
	// begin inline asm
	mma.sync.aligned.m16n8k16.row.col.f16.f16.f16.f16 { %r1497, %r1498 },  { %r37, %r38, %r39, %r40 },  { %r1503, %r1504 },  { %r1487, %r1488 };
	// end inline asm
	ld.shared.v2.u32 	{%r1513, %r1514}, [%r1572+6656];
	// begin inline asm
	mma.sync.aligned.m16n8k16.row.col.f16.f16.f16.f16 { %r1507, %r1508 },  { %r41, %r42, %r43, %r44 },  { %r1513, %r1514 },  { %r1497, %r1498 };
	// end inline asm
	ld.shared.v2.u32 	{%r1523, %r1524}, [%r1572+6912];
	// begin inline asm
	mma.sync.aligned.m16n8k16.row.col.f16.f16.f16.f16 { %r1517, %r1518 },  { %r45, %r46, %r47, %r48 },  { %r1523, %r1524 },  { %r1507, %r1508 };
	// end inline asm
	ld.shared.v2.u32 	{%r1533, %r1534}, [%r1572+7168];
	// begin inline asm
	mma.sync.aligned.m16n8k16.row.col.f16.f16.f16.f16 { %r1527, %r1528 },  { %r49, %r50, %r51, %r52 },  { %r1533, %r1534 },  { %r1517, %r1518 };
	// end inline asm
	ld.shared.v2.u32 	{%r1543, %r1544}, [%r1572+7424];
	// begin inline asm
	mma.sync.aligned.m16n8k16.row.col.f16.f16.f16.f16 { %r1537, %r1538 },  { %r53, %r54, %r55, %r56 },  { %r1543, %r1544 },  { %r1527, %r1528 };
	// end inline asm
	ld.shared.v2.u32 	{%r1553, %r1554}, [%r1572+7680];
	// begin inline asm
	mma.sync.aligned.m16n8k16.row.col.f16.f16.f16.f16 { %r1547, %r1548 },  { %r57, %r58, %r59, %r60 },  { %r1553, %r1554 },  { %r1537, %r1538 };
	// end inline asm
	ld.shared.v2.u32 	{%r1563, %r1564}, [%r1572+7936];
	// begin inline asm
	mma.sync.aligned.m16n8k16.row.col.f16.f16.f16.f16 { %r2900, %r2899 },  { %r61, %r62, %r63, %r64 },  { %r1563, %r1564 },  { %r1547, %r1548 };
	// end inline asm
	bar.sync 	0;
	@%p4 bra 	$L__BB0_8;
	mov.u32 	%r1573, %tid.x;
	shl.b32 	%r1574, %r1573, 3;
	and.b32  	%r1575, %r1574, 248;
	mov.u32 	%r1576, shmem_b;
	add.s32 	%r1577, %r1576, %r1575;
	st.shared.v2.u32 	[%r1577], {%r65, %r66};
	st.shared.v2.u32 	[%r1577+256], {%r67, %r68};
	st.shared.v2.u32 	[%r1577+512], {%r69, %r70};
	st.shared.v2.u32 	[%r1577+768], {%r71, %r72};
	st.shared.v2.u32 	[%r1577+1024], {%r73, %r74};
	st.shared.v2.u32 	[%r1577+1280], {%r75, %r76};
	st.shared.v2.u32 	[%r1577+1536], {%r77, %r78};
	st.shared.v2.u32 	[%r1577+1792], {%r79, %r80};
	st.shared.v2.u32 	[%r1577+2048], {%r81, %r82};
	st.shared.v2.u32 	[%r1577+2304], {%r83, %r84};
	st.shared.v2.u32 	[%r1577+2560], {%r85, %r86};
	st.shared.v2.u32 	[%r1577+2816], {%r87, %r88};
	st.shared.v2.u32 	[%r1577+3072], {%r89, %r90};
	st.shared.v2.u32 	[%r1577+3328], {%r91, %r92};
	st.shared.v2.u32 	[%r1577+3584], {%r93, %r94};
	st.shared.v2.u32 	[%r1577+3840], {%r95, %r96};
	st.shared.v2.u32 	[%r1577+4096], {%r97, %r98};
	st.shared.v2.u32 	[%r1577+4352], {%r99, %r100};
	st.shared.v2.u32 	[%r1577+4608], {%r101, %r102};
	st.shared.v2.u32 	[%r1577+4864], {%r103, %r104};
	st.shared.v2.u32 	[%r1577+5120], {%r105, %r106};
	st.shared.v2.u32 	[%r1577+5376], {%r107, %r108};
	st.shared.v2.u32 	[%r1577+5632], {%r109, %r110};
	st.shared.v2.u32 	[%r1577+5888], {%r111, %r112};
	st.shared.v2.u32 	[%r1577+6144], {%r113, %r114};
	st.shared.v2.u32 	[%r1577+6400], {%r115, %r116};
	st.shared.v2.u32 	[%r1577+6656], {%r117, %r118};
	st.shared.v2.u32 	[%r1577+6912], {%r119, %r120};
	st.shared.v2.u32 	[%r1577+7168], {%r121, %r122};
	st.shared.v2.u32 	[%r1577+7424], {%r123, %r124};
	st.shared.v2.u32 	[%r1577+7680], {%r125, %r126};
	st.shared.v2.u32 	[%r1577+7936], {%r127, %r128};
$L__BB0_8:
	mov.u32 	%r2218, %tid.x;
	shr.u32 	%r2219, %r2218, 5;
	setp.ne.s32 	%p5, %r2219, 3;
	bar.sync 	0;
	shl.b32 	%r2220, %r2218, 3;
	and.b32  	%r2221, %r2220, 248;
	mov.u32 	%r2222, shmem_b;
	add.s32 	%r2223, %r2222, %r2221;
	ld.shared.v2.u32 	{%r1584, %r1585}, [%r2223];
	// begin inline asm
	mma.sync.aligned.m16n8k16.row.col.f16.f16.f16.f16 { %r1578, %r1579 },  { %r1, %r2, %r3, %r4 },  { %r1584, %r1585 },  { %r2930, %r2929 };
	// end inline asm
	ld.shared.v2.u32 	{%r1594, %r1595}, [%r2223+256];
	// begin inline asm
	mma.sync.aligned.m16n8k16.row.col.f16.f16.f16.f16 { %r1588, %r1589 },  { %r5, %r6, %r7, %r8 },  { %r1594, %r1595 },  { %r1578, %r1579 };
	// end inline asm
	ld.shared.v2.u32 	{%r1604, %r1605}, [%r2223+512];
	// begin inline asm
	mma.sync.aligned.m16n8k16.row.col.f16.f16.f16.f16 { %r1598, %r1599 },  { %r9, %r10, %r11, %r12 },  { %r1604, %r1605 },  { %r1588, %r1589 };
	// end inline asm
	ld.shared.v2.u32 	{%r1614, %r1615}, [%r2223+768];
	// begin inline asm
	mma.sync.aligned.m16n8k16.row.col.f16.f16.f16.f16 { %r1608, %r1609 },  { %r13, %r14, %r15, %r16 },  { %r1614, %r1615 },  { %r1598, %r1599 };
	// end inline asm
	ld.shared.v2.u32 	{%r1624, %r1625}, [%r2223+1024];
	// begin inline asm
	mma.sync.aligned.m16n8k16.row.col.f16.f16.f16.f16 { %r1618, %r1619 },  { %r17, %r18, %r19, %r20 },  { %r1624, %r1625 },  { %r1608, %r1609 };
	// end inline asm
	ld.shared.v2.u32 	{%r1634, %r1635}, [%r2223+1280];
	// begin inline asm
	mma.sync.aligned.m16n8k16.row.col.f16.f16.f16.f16 { %r1628, %r1629 },  { %r21, %r22, %r23, %r24 },  { %r1634, %r1635 },  { %r1618, %r1619 };
	// end inline asm
	ld.shared.v2.u32 	{%r1644, %r1645}, [%r2223+1536];
	// begin inline asm
	mma.sync.aligned.m16n8k16.row.col.f16.f16.f16.f16 { %r1638, %r1639 },  { %r25, %r26, %r27, %r28 },  { %r1644, %r1645 },  { %r1628, %r1629 };
	// end inline asm
	ld.shared.v2.u32 	{%r1654, %r1655}, [%r2223+1792];
	// begin inline asm
	mma.sync.aligned.m16n8k16.row.col.f16.f16.f16.f16 { %r2930, %r2929 },  { %r29, %r30, %r31, %r32 },  { %r1654, %r1655 },  { %r1638, %r1639 };
	// end inline asm
	ld.shared.v2.u32 	{%r1664, %r1665}, [%r2223+2048];
	// begin inline asm
	mma.sync.aligned.m16n8k16.row.col.f16.f16.f16.f16 { %r1658, %r1659 },  { %r1, %r2, %r3, %r4 },  { %r1664, %r1665 },  { %r2928, %r2927 };
	// end inline asm
	ld.shared.v2.u32 	{%r1674, %r1675}, [%r2223+2304];
	// begin inline asm
	mma.sync.aligned.m16n8k16.row.col.f16.f16.f16.f16 { %r1668, %r1669 },  { %r5, %r6, %r7, %r8 },  { %r1674, %r1675 },  { %r1658, %r1659 };
	// end inline asm
	ld.shared.v2.u32 	{%r1684, %r1685}, [%r2223+2560];
	// begin inline asm
	mma.sync.aligned.m16n8k16.row.col.f16.f16.f16.f16 { %r1678, %r1679 },  { %r9, %r10, %r11, %r12 },  { %r1684, %r1685 },  { %r1668, %r1669 };
	// end inline asm
	ld.shared.v2.u32 	{%r1694, %r1695}, [%r2223+2816];
	// begin inline asm
	mma.sync.aligned.m16n8k16.row.col.f16.f16.f16.f16 { %r1688, %r1689 },  { %r13, %r14, %r15, %r16 },  { %r1694, %r1695 },  { %r1678, %r1679 };
	// end inline asm
	ld.shared.v2.u32 	{%r1704, %r1705}, [%r2223+3072];
	// begin inline asm
	mma.sync.aligned.m16n8k16.row.col.f16.f16.f16.f16 { %r1698, %r1699 },  { %r17, %r18, %r19, %r20 },  { %r1704, %r1705 },  { %r1688, %r1689 };
	// end inline asm
	ld.shared.v2.u32 	{%r1714, %r1715}, [%r2223+3328];
	// begin inline asm
	mma.sync.aligned.m16n8k16.row.col.f16.f16.f16.f16 { %r1708, %r1709 },  { %r21, %r22, %r23, %r24 },  { %r1714, %r1715 },  { %r1698, %r1699 };
	// end inline asm
	ld.shared.v2.u32 	{%r1724, %r1725}, [%r2223+3584];
	// begin inline asm
	mma.sync.aligned.m16n8k16.row.col.f16.f16.f16.f16 { %r1718, %r1719 },  { %r25, %r26, %r27, %r28 },  { %r1724, %r1725 },  { %r1708, %r1709 };
	// end inline asm
	ld.shared.v2.u32 	{%r1734, %r1735}, [%r2223+3840];
	// begin inline asm
	mma.sync.aligned.m16n8k16.row.col.f16.f16.f16.f16 { %r2928, %r2927 },  { %r29, %r30, %r31, %r32 },  { %r1734, %r1735 },  { %r1718, %r1719 };
	// end inline asm
	ld.shared.v2.u32 	{%r1744, %r1745}, [%r2223+4096];
	// begin inline asm
	mma.sync.aligned.m16n8k16.row.col.f16.f16.f16.f16 { %r1738, %r1739 },  { %r1, %r2, %r3, %r4 },  { %r1744, %r1745 },  { %r2926, %r2925 };
	// end inline asm
	ld.shared.v2.u32 	{%r1754, %r1755}, [%r2223+4352];
	// begin inline asm
	mma.sync.aligned.m16n8k16.row.col.f16.f16.f16.f16 { %r1748, %r1749 },  { %r5, %r6, %r7, %r8 },  { %r1754, %r1755 },  { %r1738, %r1739 };
	// end inline asm
	ld.shared.v2.u32 	{%r1764, %r1765}, [%r2223+4608];
	// begin inline asm
	mma.sync.aligned.m16n8k16.row.col.f16.f16.f16.f16 { %r1758, %r1759 },  { %r9, %r10, %r11, %r12 },  { %r1764, %r1765 },  { %r1748, %r1749 };
	// end inline asm
	ld.shared.v2.u32 	{%r1774, %r1775}, [%r2223+4864];
	// begin inline asm
	mma.sync.aligned.m16n8k16.row.col.f16.f16.f16.f16 { %r1768, %r1769 },  { %r13, %r14, %r15, %r16 },  { %r1774, %r1775 },  { %r1758, %r1759 };
	// end inline asm
	ld.shared.v2.u32 	{%r1784, %r1785}, [%r2223+5120];
	// begin inline asm
	mma.sync.aligned.m16n8k16.row.col.f16.f16.f16.f16 { %r1778, %r1779 },  { %r17, %r18, %r19, %r20 },  { %r1784, %r1785 },  { %r1768, %r1769 };
	// end inline asm
	ld.shared.v2.u32 	{%r1794, %r1795}, [%r2223+5376];
	// begin inline asm
	mma.sync.aligned.m16n8k16.row.col.f16.f16.f16.f16 { %r1788, %r1789 },  { %r21, %r22, %r23, %r24 },  { %r1794, %r1795 },  { %r1778, %r1779 };
	// end inline asm
	ld.shared.v2.u32 	{%r1804, %r1805}, [%r2223+5632];
	// begin inline asm
	mma.sync.aligned.m16n8k16.row.col.f16.f16.f16.f16 { %r1798, %r1799 },  { %r25, %r26, %r27, %r28 },  { %r1804, %r1805 },  { %r1788, %r1789 };
	// end inline asm
	ld.shared.v2.u32 	{%r1814, %r1815}, [%r2223+5888];
	// begin inline asm
	mma.sync.aligned.m16n8k16.row.col.f16.f16.f16.f16 { %r2926, %r2925 },  { %r29, %r30, %r31, %r32 },  { %r1814, %r1815 },  { %r1798, %r1799 };
	// end inline asm
	ld.shared.v2.u32 	{%r1824, %r1825}, [%r2223+6144];
	// begin inline asm
	mma.sync.aligned.m16n8k16.row.col.f16.f16.f16.f16 { %r1818, %r1819 },  { %r1, %r2, %r3, %r4 },  { %r1824, %r1825 },  { %r2924, %r2923 };
	// end inline asm
	ld.shared.v2.u32 	{%r1834, %r1835}, [%r2223+6400];
	// begin inline asm
	mma.sync.aligned.m16n8k16.row.col.f16.f16.f16.f16 { %r1828, %r1829 },  { %r5, %r6, %r7, %r8 },  { %r1834, %r1835 },  { %r1818, %r1819 };
	// end inline asm
	ld.shared.v2.u32 	{%r1844, %r1845}, [%r2223+6656];
	// begin inline asm
	mma.sync.aligned.m16n8k16.row.col.f16.f16.f16.f16 { %r1838, %r1839 },  { %r9, %r10, %r11, %r12 },  { %r1844, %r1845 },  { %r1828, %r1829 };
	// end inline asm
	ld.shared.v2.u32 	{%r1854, %r1855}, [%r2223+6912];
	// begin inline asm
	mma.sync.aligned.m16n8k16.row.col.f16.f16.f16.f16 { %r1848, %r1849 },  { %r13, %r14, %r15, %r16 },  { %r1854, %r1855 },  { %r1838, %r1839 };
	// end inline asm
	ld.shared.v2.u32 	{%r1864, %r1865}, [%r2223+7168];
	// begin inline asm
	mma.sync.aligned.m16n8k16.row.col.f16.f16.f16.f16 { %r1858, %r1859 },  { %r17, %r18, %r19, %r20 },  { %r1864, %r1865 },  { %r1848, %r1849 };
	// end inline asm
	ld.shared.v2.u32 	{%r1874, %r1875}, [%r2223+7424];
	// begin inline asm
	mma.sync.aligned.m16n8k16.row.col.f16.f16.f16.f16 { %r1868, %r1869 },  { %r21, %r22, %r23, %r24 },  { %r1874, %r1875 },  { %r1858, %r1859 };
	// end inline asm
	ld.shared.v2.u32 	{%r1884, %r1885}, [%r2223+7680];
	// begin inline asm
	mma.sync.aligned.m16n8k16.row.col.f16.f16.f16.f16 { %r1878, %r1879 },  { %r25, %r26, %r27, %r28 },  { %r1884, %r1885 },  { %r1868, %r1869 };
	// end inline asm
	ld.shared.v2.u32 	{%r1894, %r1895}, [%r2223+7936];
	// begin inline asm
	mma.sync.aligned.m16n8k16.row.col.f16.f16.f16.f16 { %r2924, %r2923 },  { %r29, %r30, %r31, %r32 },  { %r1894, %r1895 },  { %r1878, %r1879 };
	// end inline asm
	ld.shared.v2.u32 	{%r1904, %r1905}, [%r2223];
	// begin inline asm
	mma.sync.aligned.m16n8k16.row.col.f16.f16.f16.f16 { %r1898, %r1899 },  { %r33, %r34, %r35, %r36 },  { %r1904, %r1905 },  { %r2898, %r2897 };
	// end inline asm
	ld.shared.v2.u32 	{%r1914, %r1915}, [%r2223+256];
	// begin inline asm
	mma.sync.aligned.m16n8k16.row.col.f16.f16.f16.f16 { %r1908, %r1909 },  { %r37, %r38, %r39, %r40 },  { %r1914, %r1915 },  { %r1898, %r1899 };
	// end inline asm
	ld.shared.v2.u32 	{%r1924, %r1925}, [%r2223+512];
	// begin inline asm
	mma.sync.aligned.m16n8k16.row.col.f16.f16.f16.f16 { %r1918, %r1919 },  { %r41, %r42, %r43, %r44 },  { %r1924, %r1925 },  { %r1908, %r1909 };
	// end inline asm
	ld.shared.v2.u32 	{%r1934, %r1935}, [%r2223+768];
	// begin inline asm
	mma.sync.aligned.m16n8k16.row.col.f16.f16.f16.f16 { %r1928, %r1929 },  { %r45, %r46, %r47, %r48 },  { %r1934, %r1935 },  { %r1918, %r1919 };
	// end inline asm
	ld.shared.v2.u32 	{%r1944, %r1945}, [%r2223+1024];
	// begin inline asm
	mma.sync.aligned.m16n8k16.row.col.f16.f16.f16.f16 { %r1938, %r1939 },  { %r49, %r50, %r51, %r52 },  { %r1944, %r1945 },  { %r1928, %r1929 };
	// end inline asm
	ld.shared.v2.u32 	{%r1954, %r1955}, [%r2223+1280];
	// begin inline asm
	mma.sync.aligned.m16n8k16.row.col.f16.f16.f16.f16 { %r1948, %r1949 },  { %r53, %r54, %r55, %r56 },  { %r1954, %r1955 },  { %r1938, %r1939 };
	// end inline asm
	ld.shared.v2.u32 	{%r1964, %r1965}, [%r2223+1536];
	// begin inline asm
	mma.sync.aligned.m16n8k16.row.col.f16.f16.f16.f16 { %r1958, %r1959 },  { %r57, %r58, %r59, %r60 },  { %r1964, %r1965 },  { %r1948, %r1949 };
	// end inline asm
	ld.shared.v2.u32 	{%r1974, %r1975}, [%r2223+1792];
	// begin inline asm
	mma.sync.aligned.m16n8k16.row.col.f16.f16.f16.f16 { %r2898, %r2897 },  { %r61, %r62, %r63, %r64 },  { %r1974, %r1975 },  { %r1958, %r1959 };
	// end inline asm
	ld.shared.v2.u32 	{%r1984, %r1985}, [%r2223+2048];
	// begin inline asm
	mma.sync.aligned.m16n8k16.row.col.f16.f16.f16.f16 { %r1978, %r1979 },  { %r33, %r34, %r35, %r36 },  { %r1984, %r1985 },  { %r2896, %r2895 };
	// end inline asm
	ld.shared.v2.u32 	{%r1994, %r1995}, [%r2223+2304];
	// begin inline asm
	mma.sync.aligned.m16n8k16.row.col.f16.f16.f16.f16 { %r1988, %r1989 },  { %r37, %r38, %r39, %r40 },  { %r1994, %r1995 },  { %r1978, %r1979 };
	// end inline asm
	ld.shared.v2.u32 	{%r2004, %r2005}, [%r2223+2560];
	// begin inline asm
	mma.sync.aligned.m16n8k16.row.col.f16.f16.f16.f16 { %r1998, %r1999 },  { %r41, %r42, %r43, %r44 },  { %r2004, %r2005 },  { %r1988, %r1989 };
	// end inline asm
	ld.shared.v2.u32 	{%r2014, %r2015}, [%r2223+2816];
	// begin inline asm
	mma.sync.aligned.m16n8k16.row.col.f16.f16.f16.f16 { %r2008, %r2009 },  { %r45, %r46, %r47, %r48 },  { %r2014, %r2015 },  { %r1998, %r1999 };
	// end inline asm
	ld.shared.v2.u32 	{%r2024, %r2025}, [%r2223+3072];
	// begin inline asm
	mma.sync.aligned.m16n8k16.row.col.f16.f16.f16.f16 { %r2018, %r2019 },  { %r49, %r50, %r51, %r52 },  { %r2024, %r2025 },  { %r2008, %r2009 };
	// end inline asm
	ld.shared.v2.u32 	{%r2034, %r2035}, [%r2223+3328];
	// begin inline asm
	mma.sync.aligned.m16n8k16.row.col.f16.f16.f16.f16 { %r2028, %r2029 },  { %r53, %r54, %r55, %r56 },  { %r2034, %r2035 },  { %r2018, %r2019 };
	// end inline asm
	ld.shared.v2.u32 	{%r2044, %r2045}, [%r2223+3584];
	// begin inline asm
	mma.sync.aligned.m16n8k16.row.col.f16.f16.f16.f16 { %r2038, %r2039 },  { %r57, %r58, %r59, %r60 },  { %r2044, %r2045 },  { %r2028, %r2029 };
	// end inline asm
	ld.shared.v2.u32 	{%r2054, %r2055}, [%r2223+3840];
	// begin inline asm
	mma.sync.aligned.m16n8k16.row.col.f16.f16.f16.f16 { %r2896, %r2895 },  { %r61, %r62, %r63, %r64 },  { %r2054, %r2055 },  { %r2038, %r2039 };
	// end inline asm
	ld.shared.v2.u32 	{%r2064, %r2065}, [%r2223+4096];
	// begin inline asm
	mma.sync.aligned.m16n8k16.row.col.f16.f16.f16.f16 { %r2058, %r2059 },  { %r33, %r34, %r35, %r36 },  { %r2064, %r2065 },  { %r2894, %r2893 };
	// end inline asm
	ld.shared.v2.u32 	{%r2074, %r2075}, [%r2223+4352];
	// begin inline asm
	mma.sync.aligned.m16n8k16.row.col.f16.f16.f16.f16 { %r2068, %r2069 },  { %r37, %r38, %r39, %r40 },  { %r2074, %r2075 },  { %r2058, %r2059 };
	// end inline asm
	ld.shared.v2.u32 	{%r2084, %r2085}, [%r2223+4608];
	// begin inline asm
	mma.sync.aligned.m16n8k16.row.col.f16.f16.f16.f16 { %r2078, %r2079 },  { %r41, %r42, %r43, %r44 },  { %r2084, %r2085 },  { %r2068, %r2069 };
	// end inline asm
	ld.shared.v2.u32 	{%r2094, %r2095}, [%r2223+4864];
	// begin inline asm
	mma.sync.aligned.m16n8k16.row.col.f16.f16.f16.f16 { %r2088, %r2089 },  { %r45, %r46, %r47, %r48 },  { %r2094, %r2095 },  { %r2078, %r2079 };
	// end inline asm
	ld.shared.v2.u32 	{%r2104, %r2105}, [%r2223+5120];
	// begin inline asm
	mma.sync.aligned.m16n8k16.row.col.f16.f16.f16.f16 { %r2098, %r2099 },  { %r49, %r50, %r51, %r52 },  { %r2104, %r2105 },  { %r2088, %r2089 };
	// end inline asm
	ld.shared.v2.u32 	{%r2114, %r2115}, [%r2223+5376];
	// begin inline asm
	mma.sync.aligned.m16n8k16.row.col.f16.f16.f16.f16 { %r2108, %r2109 },  { %r53, %r54, %r55, %r56 },  { %r2114, %r2115 },  { %r2098, %r2099 };
	// end inline asm
	ld.shared.v2.u32 	{%r2124, %r2125}, [%r2223+5632];
	// begin inline asm
	mma.sync.aligned.m16n8k16.row.col.f16.f16.f16.f16 { %r2118, %r2119 },  { %r57, %r58, %r59, %r60 },  { %r2124, %r2125 },  { %r2108, %r2109 };
	// end inline asm
	ld.shared.v2.u32 	{%r2134, %r2135}, [%r2223+5888];
	// begin inline asm
	mma.sync.aligned.m16n8k16.row.col.f16.f16.f16.f16 { %r2894, %r2893 },  { %r61, %r62, %r63, %r64 },  { %r2134, %r2135 },  { %r2118, %r2119 };
	// end inline asm
	ld.shared.v2.u32 	{%r2144, %r2145}, [%r2223+6144];
	// begin inline asm
	mma.sync.aligned.m16n8k16.row.col.f16.f16.f16.f16 { %r2138, %r2139 },  { %r33, %r34, %r35, %r36 },  { %r2144, %r2145 },  { %r2892, %r2891 };
	// end inline asm
	ld.shared.v2.u32 	{%r2154, %r2155}, [%r2223+6400];
	// begin inline asm
	mma.sync.aligned.m16n8k16.row.col.f16.f16.f16.f16 { %r2148, %r2149 },  { %r37, %r38, %r39, %r40 },  { %r2154, %r2155 },  { %r2138, %r2139 };
	// end inline asm
	ld.shared.v2.u32 	{%r2164, %r2165}, [%r2223+6656];
	// begin inline asm
	mma.sync.aligned.m16n8k16.row.col.f16.f16.f16.f16 { %r2158, %r2159 },  { %r41, %r42, %r43, %r44 },  { %r2164, %r2165 },  { %r2148, %r2149 };
	// end inline asm
	ld.shared.v2.u32 	{%r2174, %r2175}, [%r2223+6912];
	// begin inline asm
	mma.sync.aligned.m16n8k16.row.col.f16.f16.f16.f16 { %r2168, %r2169 },  { %r45, %r46, %r47, %r48 },  { %r2174, %r2175 },  { %r2158, %r2159 };
	// end inline asm
	ld.shared.v2.u32 	{%r2184, %r2185}, [%r2223+7168];
	// begin inline asm
	mma.sync.aligned.m16n8k16.row.col.f16.f16.f16.f16 { %r2178, %r2179 },  { %r49, %r50, %r51, %r52 },  { %r2184, %r2185 },  { %r2168, %r2169 };
	// end inline asm
	ld.shared.v2.u32 	{%r2194, %r2195}, [%r2223+7424];
	// begin inline asm
	mma.sync.aligned.m16n8k16.row.col.f16.f16.f16.f16 { %r2188, %r2189 },  { %r53, %r54, %r55, %r56 },  { %r2194, %r2195 },  { %r2178, %r2179 };
	// end inline asm
	ld.shared.v2.u32 	{%r2204, %r2205}, [%r2223+7680];
	// begin inline asm
	mma.sync.aligned.m16n8k16.row.col.f16.f16.f16.f16 { %r2198, %r2199 },  { %r57, %r58, %r59, %r60 },  { %r2204, %r2205 },  { %r2188, %r2189 };
	// end inline asm
	ld.shared.v2.u32 	{%r2214, %r2215}, [%r2223+7936];
	// begin inline asm
	mma.sync.aligned.m16n8k16.row.col.f16.f16.f16.f16 { %r2892, %r2891 },  { %r61, %r62, %r63, %r64 },  { %r2214, %r2215 },  { %r2198, %r2199 };
	// end inline asm
	bar.sync 	0;
	@%p5 bra 	$L__BB0_10;
	mov.u32 	%r2224, %tid.x;
	shl.b32 	%r2225, %r2224, 3;
	and.b32  	%r2226, %r2225, 248;
	mov.u32 	%r2227, shmem_b;
	add.s32 	%r2228, %r2227, %r2226;
	st.shared.v2.u32 	[%r2228], {%r65, %r66};
	st.shared.v2.u32 	[%r2228+256], {%r67, %r68};
	st.shared.v2.u32 	[%r2228+512], {%r69, %r70};
	st.shared.v2.u32 	[%r2228+768], {%r71, %r72};
	st.shared.v2.u32 	[%r2228+1024], {%r73, %r74};
	st.shared.v2.u32 	[%r2228+1280], {%r75, %r76};
	st.shared.v2.u32 	[%r2228+1536], {%r77, %r78};
	st.shared.v2.u32 	[%r2228+1792], {%r79, %r80};
	st.shared.v2.u32 	[%r2228+2048], {%r81, %r82};
	st.shared.v2.u32 	[%r2228+2304], {%r83, %r84};
	st.shared.v2.u32 	[%r2228+2560], {%r85, %r86};
	st.shared.v2.u32 	[%r2228+2816], {%r87, %r88};
	st.shared.v2.u32 	[%r2228+3072], {%r89, %r90};
	st.shared.v2.u32 	[%r2228+3328], {%r91, %r92};
	st.shared.v2.u32 	[%r2228+3584], {%r93, %r94};
	st.shared.v2.u32 	[%r2228+3840], {%r95, %r96};
	st.shared.v2.u32 	[%r2228+4096], {%r97, %r98};
	st.shared.v2.u32 	[%r2228+4352], {%r99, %r100};
	st.shared.v2.u32 	[%r2228+4608], {%r101, %r102};
	st.shared.v2.u32 	[%r2228+4864], {%r103, %r104};
	st.shared.v2.u32 	[%r2228+5120], {%r105, %r106};
	st.shared.v2.u32 	[%r2228+5376], {%r107, %r108};
	st.shared.v2.u32 	[%r2228+5632], {%r109, %r110};
	st.shared.v2.u32 	[%r2228+5888], {%r111, %r112};
	st.shared.v2.u32 	[%r2228+6144], {%r113, %r114};
	st.shared.v2.u32 	[%r2228+6400], {%r115, %r116};
	st.shared.v2.u32 	[%r2228+6656], {%r117, %r118};
	st.shared.v2.u32 	[%r2228+6912], {%r119, %r120};
	st.shared.v2.u32 	[%r2228+7168], {%r121, %r122};
	st.shared.v2.u32 	[%r2228+7424], {%r123, %r124};
	st.shared.v2.u32 	[%r2228+7680], {%r125, %r126};
	st.shared.v2.u32 	[%r2228+7936], {%r127, %r128};
$L__BB0_10:
	bar.sync 	0;
	mov.u32 	%r2869, %tid.x;
	shl.b32 	%r2870, %r2869, 3;
	and.b32  	%r2871, %r2870, 248;
	mov.u32 	%r2872, shmem_b;
	add.s32 	%r2873, %r2872, %r2871;
	ld.shared.v2.u32 	{%r2235, %r2236}, [%r2873];
	// begin inline asm
	mma.sync.aligned.m16n8k16.row.col.f16.f16.f16.f16 { %r2229, %r2230 },  { %r1, %r2, %r3, %r4 },  { %r2235, %r2236 },  { %r2922, %r2921 };
	// end inline asm
	ld.shared.v2.u32 	{%r2245, %r2246}, [%r2873+256];
	// begin inline asm
	mma.sync.aligned.m16n8k16.row.col.f16.f16.f16.f16 { %r2239, %r2240 },  { %r5, %r6, %r7, %r8 },  { %r2245, %r2246 },  { %r2229, %r2230 };
	// end inline asm
	ld.shared.v2.u32 	{%r2255, %r2256}, [%r2873+512];
	// begin inline asm
	mma.sync.aligned.m16n8k16.row.col.f16.f16.f16.f16 { %r2249, %r2250 },  { %r9, %r10, %r11, %r12 },  { %r2255, %r2256 },  { %r2239, %r2240 };
	// end inline asm
	ld.shared.v2.u32 	{%r2265, %r2266}, [%r2873+768];
	// begin inline asm
	mma.sync.aligned.m16n8k16.row.col.f16.f16.f16.f16 { %r2259, %r2260 },  { %r13, %r14, %r15, %r16 },  { %r2265, %r2266 },  { %r2249, %r2250 };
	// end inline asm
	ld.shared.v2.u32 	{%r2275, %r2276}, [%r2873+1024];
	// begin inline asm
	mma.sync.aligned.m16n8k16.row.col.f16.f16.f16.f16 { %r2269, %r2270 },  { %r17, %r18, %r19, %r20 },  { %r2275, %r2276 },  { %r2259, %r2260 };
	// end inline asm
	ld.shared.v2.u32 	{%r2285, %r2286}, [%r2873+1280];
	// begin inline asm
	mma.sync.aligned.m16n8k16.row.col.f16.f16.f16.f16 { %r2279, %r2280 },  { %r21, %r22, %r23, %r24 },  { %r2285, %r2286 },  { %r2269, %r2270 };
	// end inline asm
	ld.shared.v2.u32 	{%r2295, %r2296}, [%r2873+1536];
	// begin inline asm
	mma.sync.aligned.m16n8k16.row.col.f16.f16.f16.f16 { %r2289, %r2290 },  { %r25, %r26, %r27, %r28 },  { %r2295, %r2296 },  { %r2279, %r2280 };
	// end inline asm
	ld.shared.v2.u32 	{%r2305, %r2306}, [%r2873+1792];
	// begin inline asm
	mma.sync.aligned.m16n8k16.row.col.f16.f16.f16.f16 { %r2922, %r2921 },  { %r29, %r30, %r31, %r32 },  { %r2305, %r2306 },  { %r2289, %r2290 };
	// end inline asm
	ld.shared.v2.u32 	{%r2315, %r2316}, [%r2873+2048];
	// begin inline asm
	mma.sync.aligned.m16n8k16.row.col.f16.f16.f16.f16 { %r2309, %r2310 },  { %r1, %r2, %r3, %r4 },  { %r2315, %r2316 },  { %r2920, %r2919 };
	// end inline asm
	ld.shared.v2.u32 	{%r2325, %r2326}, [%r2873+2304];
	// begin inline asm
	mma.sync.aligned.m16n8k16.row.col.f16.f16.f16.f16 { %r2319, %r2320 },  { %r5, %r6, %r7, %r8 },  { %r2325, %r2326 },  { %r2309, %r2310 };
	// end inline asm
	ld.shared.v2.u32 	{%r2335, %r2336}, [%r2873+2560];
	// begin inline asm
	mma.sync.aligned.m16n8k16.row.col.f16.f16.f16.f16 { %r2329, %r2330 },  { %r9, %r10, %r11, %r12 },  { %r2335, %r2336 },  { %r2319, %r2320 };
	// end inline asm
	ld.shared.v2.u32 	{%r2345, %r2346}, [%r2873+2816];
	// begin inline asm
	mma.sync.aligned.m16n8k16.row.col.f16.f16.f16.f16 { %r2339, %r2340 },  { %r13, %r14, %r15, %r16 },  { %r2345, %r2346 },  { %r2329, %r2330 };
	// end inline asm
	ld.shared.v2.u32 	{%r2355, %r2356}, [%r2873+3072];
	// begin inline asm
	mma.sync.aligned.m16n8k16.row.col.f16.f16.f16.f16 { %r2349, %r2350 },  { %r17, %r18, %r19, %r20 },  { %r2355, %r2356 },  { %r2339, %r2340 };
	// end inline asm
	ld.shared.v2.u32 	{%r2365, %r2366}, [%r2873+3328];
	// begin inline asm
	mma.sync.aligned.m16n8k16.row.col.f16.f16.f16.f16 { %r2359, %r2360 },  { %r21, %r22, %r23, %r24 },  { %r2365, %r2366 },  { %r2349, %r2350 };
	// end inline asm
	ld.shared.v2.u32 	{%r2375, %r2376}, [%r2873+3584];
	// begin inline asm
	mma.sync.aligned.m16n8k16.row.col.f16.f16.f16.f16 { %r2369, %r2370 },  { %r25, %r26, %r27, %r28 },  { %r2375, %r2376 },  { %r2359, %r2360 };
	// end inline asm
	ld.shared.v2.u32 	{%r2385, %r2386}, [%r2873+3840];
	// begin inline asm
	mma.sync.aligned.m16n8k16.row.col.f16.f16.f16.f16 { %r2920, %r2919 },  { %r29, %r30, %r31, %r32 },  { %r2385, %r2386 },  { %r2369, %r2370 };
	// end inline asm
	ld.shared.v2.u32 	{%r2395, %r2396}, [%r2873+4096];
	// begin inline asm
	mma.sync.aligned.m16n8k16.row.col.f16.f16.f16.f16 { %r2389, %r2390 },  { %r1, %r2, %r3, %r4 },  { %r2395, %r2396 },  { %r2918, %r2917 };
	// end inline asm
	ld.shared.v2.u32 	{%r2405, %r2406}, [%r2873+4352];
	// begin inline asm
	mma.sync.aligned.m16n8k16.row.col.f16.f16.f16.f16 { %r2399, %r2400 },  { %r5, %r6, %r7, %r8 },  { %r2405, %r2406 },  { %r2389, %r2390 };
	// end inline asm
	ld.shared.v2.u32 	{%r2415, %r2416}, [%r2873+4608];
	// begin inline asm
	mma.sync.aligned.m16n8k16.row.col.f16.f16.f16.f16 { %r2409, %r2410 },  { %r9, %r10, %r11, %r12 },  { %r2415, %r2416 },  { %r2399, %r2400 };
	// end inline asm
	ld.shared.v2.u32 	{%r2425, %r2426}, [%r2873+4864];
	// begin inline asm
	mma.sync.aligned.m16n8k16.row.col.f16.f16.f16.f16 { %r2419, %r2420 },  { %r13, %r14, %r15, %r16 },  { %r2425, %r2426 },  { %r2409, %r2410 };
	// end inline asm
	ld.shared.v2.u32 	{%r2435, %r2436}, [%r2873+5120];
	// begin inline asm
	mma.sync.aligned.m16n8k16.row.col.f16.f16.f16.f16 { %r2429, %r2430 },  { %r17, %r18, %r19, %r20 },  { %r2435, %r2436 },  { %r2419, %r2420 };
	// end inline asm
	ld.shared.v2.u32 	{%r2445, %r2446}, [%r2873+5376];
	// begin inline asm
	mma.sync.aligned.m16n8k16.row.col.f16.f16.f16.f16 { %r2439, %r2440 },  { %r21, %r22, %r23, %r24 },  { %r2445, %r2446 },  { %r2429, %r2430 };
	// end inline asm
	ld.shared.v2.u32 	{%r2455, %r2456}, [%r2873+5632];
	// begin inline asm
	mma.sync.aligned.m16n8k16.row.col.f16.f16.f16.f16 { %r2449, %r2450 },  { %r25, %r26, %r27, %r28 },  { %r2455, %r2456 },  { %r2439, %r2440 };
	// end inline asm
	ld.shared.v2.u32 	{%r2465, %r2466}, [%r2873+5888];
	// begin inline asm
	mma.sync.aligned.m16n8k16.row.col.f16.f16.f16.f16 { %r2918, %r2917 },  { %r29, %r30, %r31, %r32 },  { %r2465, %r2466 },  { %r2449, %r2450 };
	// end inline asm
	ld.shared.v2.u32 	{%r2475, %r2476}, [%r2873+6144];
	// begin inline asm
	mma.sync.aligned.m16n8k16.row.col.f16.f16.f16.f16 { %r2469, %r2470 },  { %r1, %r2, %r3, %r4 },  { %r2475, %r2476 },  { %r2916, %r2915 };
	// end inline asm
	ld.shared.v2.u32 	{%r2485, %r2486}, [%r2873+6400];
	// begin inline asm
	mma.sync.aligned.m16n8k16.row.col.f16.f16.f16.f16 { %r2479, %r2480 },  { %r5, %r6, %r7, %r8 },  { %r2485, %r2486 },  { %r2469, %r2470 };
	// end inline asm
	ld.shared.v2.u32 	{%r2495, %r2496}, [%r2873+6656];
	// begin inline asm
	mma.sync.aligned.m16n8k16.row.col.f16.f16.f16.f16 { %r2489, %r2490 },  { %r9, %r10, %r11, %r12 },  { %r2495, %r2496 },  { %r2479, %r2480 };
	// end inline asm
	ld.shared.v2.u32 	{%r2505, %r2506}, [%r2873+6912];
	// begin inline asm
	mma.sync.aligned.m16n8k16.row.col.f16.f16.f16.f16 { %r2499, %r2500 },  { %r13, %r14, %r15, %r16 },  { %r2505, %r2506 },  { %r2489, %r2490 };
	// end inline asm
	ld.shared.v2.u32 	{%r2515, %r2516}, [%r2873+7168];
	// begin inline asm
	mma.sync.aligned.m16n8k16.row.col.f16.f16.f16.f16 { %r2509, %r2510 },  { %r17, %r18, %r19, %r20 },  { %r2515, %r2516 },  { %r2499, %r2500 };
	// end inline asm
	ld.shared.v2.u32 	{%r2525, %r2526}, [%r2873+7424];
	// begin inline asm
	mma.sync.aligned.m16n8k16.row.col.f16.f16.f16.f16 { %r2519, %r2520 },  { %r21, %r22, %r23, %r24 },  { %r2525, %r2526 },  { %r2509, %r2510 };
	// end inline asm
	ld.shared.v2.u32 	{%r2535, %r2536}, [%r2873+7680];
	// begin inline asm
	mma.sync.aligned.m16n8k16.row.col.f16.f16.f16.f16 { %r2529, %r2530 },  { %r25, %r26, %r27, %r28 },  { %r2535, %r2536 },  { %r2519, %r2520 };
	// end inline asm
	ld.shared.v2.u32 	{%r2545, %r2546}, [%r2873+7936];
	// begin inline asm
	mma.sync.aligned.m16n8k16.row.col.f16.f16.f16.f16 { %r2916, %r2915 },  { %r29, %r30, %r31, %r32 },  { %r2545, %r2546 },  { %r2529, %r2530 };
	// end inline asm
	ld.shared.v2.u32 	{%r2555, %r2556}, [%r2873];
	// begin inline asm
	mma.sync.aligned.m16n8k16.row.col.f16.f16.f16.f16 { %r2549, %r2550 },  { %r33, %r34, %r35, %r36 },  { %r2555, %r2556 },  { %r2890, %r2889 };
	// end inline asm
	ld.shared.v2.u32 	{%r2565, %r2566}, [%r2873+256];
	// begin inline asm
	mma.sync.aligned.m16n8k16.row.col.f16.f16.f16.f16 { %r2559, %r2560 },  { %r37, %r38, %r39, %r40 },  { %r2565, %r2566 },  { %r2549, %r2550 };
	// end inline asm
	ld.shared.v2.u32 	{%r2575, %r2576}, [%r2873+512];
	// begin inline asm
	mma.sync.aligned.m16n8k16.row.col.f16.f16.f16.f16 { %r2569, %r2570 },  { %r41, %r42, %r43, %r44 },  { %r2575, %r2576 },  { %r2559, %r2560 };
	// end inline asm
	ld.shared.v2.u32 	{%r2585, %r2586}, [%r2873+768];
	// begin inline asm
	mma.sync.aligned.m16n8k16.row.col.f16.f16.f16.f16 { %r2579, %r2580 },  { %r45, %r46, %r47, %r48 },  { %r2585, %r2586 },  { %r2569, %r2570 };
	// end inline asm
	ld.shared.v2.u32 	{%r2595, %r2596}, [%r2873+1024];
	// begin inline asm
	mma.sync.aligned.m16n8k16.row.col.f16.f16.f16.f16 { %r2589, %r2590 },  { %r49, %r50, %r51, %r52 },  { %r2595, %r2596 },  { %r2579, %r2580 };
	// end inline asm
	ld.shared.v2.u32 	{%r2605, %r2606}, [%r2873+1280];
	// begin inline asm
	mma.sync.aligned.m16n8k16.row.col.f16.f16.f16.f16 { %r2599, %r2600 },  { %r53, %r54, %r55, %r56 },  { %r2605, %r2606 },  { %r2589, %r2590 };
	// end inline asm
	ld.shared.v2.u32 	{%r2615, %r2616}, [%r2873+1536];
	// begin inline asm
	mma.sync.aligned.m16n8k16.row.col.f16.f16.f16.f16 { %r2609, %r2610 },  { %r57, %r58, %r59, %r60 },  { %r2615, %r2616 },  { %r2599, %r2600 };
	// end inline asm
	ld.shared.v2.u32 	{%r2625, %r2626}, [%r2873+1792];
	// begin inline asm
	mma.sync.aligned.m16n8k16.row.col.f16.f16.f16.f16 { %r2890, %r2889 },  { %r61, %r62, %r63, %r64 },  { %r2625, %r2626 },  { %r2609, %r2610 };
	// end inline asm
	ld.shared.v2.u32 	{%r2635, %r2636}, [%r2873+2048];
	// begin inline asm
	mma.sync.aligned.m16n8k16.row.col.f16.f16.f16.f16 { %r2629, %r2630 },  { %r33, %r34, %r35, %r36 },  { %r2635, %r2636 },  { %r2888, %r2887 };
	// end inline asm
	ld.shared.v2.u32 	{%r2645, %r2646}, [%r2873+2304];
	// begin inline asm
	mma.sync.aligned.m16n8k16.row.col.f16.f16.f16.f16 { %r2639, %r2640 },  { %r37, %r38, %r39, %r40 },  { %r2645, %r2646 },  { %r2629, %r2630 };
	// end inline asm
	ld.shared.v2.u32 	{%r2655, %r2656}, [%r2873+2560];
	// begin inline asm
	mma.sync.aligned.m16n8k16.row.col.f16.f16.f16.f16 { %r2649, %r2650 },  { %r41, %r42, %r43, %r44 },  { %r2655, %r2656 },  { %r2639, %r2640 };
	// end inline asm
	ld.shared.v2.u32 	{%r2665, %r2666}, [%r2873+2816];
	// begin inline asm
	mma.sync.aligned.m16n8k16.row.col.f16.f16.f16.f16 { %r2659, %r2660 },  { %r45, %r46, %r47, %r48 },  { %r2665, %r2666 },  { %r2649, %r2650 };
	// end inline asm
	ld.shared.v2.u32 	{%r2675, %r2676}, [%r2873+3072];
	// begin inline asm
	mma.sync.aligned.m16n8k16.row.col.f16.f16.f16.f16 { %r2669, %r2670 },  { %r49, %r50, %r51, %r52 },  { %r2675, %r2676 },  { %r2659, %r2660 };
	// end inline asm
	ld.shared.v2.u32 	{%r2685, %r2686}, [%r2873+3328];
	// begin inline asm
	mma.sync.aligned.m16n8k16.row.col.f16.f16.f16.f16 { %r2679, %r2680 },  { %r53, %r54, %r55, %r56 },  { %r2685, %r2686 },  { %r2669, %r2670 };
	// end inline asm
	ld.shared.v2.u32 	{%r2695, %r2696}, [%r2873+3584];
	// begin inline asm
	mma.sync.aligned.m16n8k16.row.col.f16.f16.f16.f16 { %r2689, %r2690 },  { %r57, %r58, %r59, %r60 },  { %r2695, %r2696 },  { %r2679, %r2680 };
	// end inline asm
	ld.shared.v2.u32 	{%r2705, %r2706}, [%r2873+3840];
	// begin inline asm
	mma.sync.aligned.m16n8k16.row.col.f16.f16.f16.f16 { %r2888, %r2887 },  { %r61, %r62, %r63, %r64 },  { %r2705, %r2706 },  { %r2689, %r2690 };
	// end inline asm
	ld.shared.v2.u32 	{%r2715, %r2716}, [%r2873+4096];
	// begin inline asm
	mma.sync.aligned.m16n8k16.row.col.f16.f16.f16.f16 { %r2709, %r2710 },  { %r33, %r34, %r35, %r36 },  { %r2715, %r2716 },  { %r2886, %r2885 };
	// end inline asm
	ld.shared.v2.u32 	{%r2725, %r2726}, [%r2873+4352];
	// begin inline asm
	mma.sync.aligned.m16n8k16.row.col.f16.f16.f16.f16 { %r2719, %r2720 },  { %r37, %r38, %r39, %r40 },  { %r2725, %r2726 },  { %r2709, %r2710 };
	// end inline asm
	ld.shared.v2.u32 	{%r2735, %r2736}, [%r2873+4608];
	// begin inline asm
	mma.sync.aligned.m16n8k16.row.col.f16.f16.f16.f16 { %r2729, %r2730 },  { %r41, %r42, %r43, %r44 },  { %r2735, %r2736 },  { %r2719, %r2720 };
	// end inline asm
	ld.shared.v2.u32 	{%r2745, %r2746}, [%r2873+4864];
	// begin inline asm
	mma.sync.aligned.m16n8k16.row.col.f16.f16.f16.f16 { %r2739, %r2740 },  { %r45, %r46, %r47, %r48 },  { %r2745, %r2746 },  { %r2729, %r2730 };
	// end inline asm
	ld.shared.v2.u32 	{%r2755, %r2756}, [%r2873+5120];
	// begin inline asm
	mma.sync.aligned.m16n8k16.row.col.f16.f16.f16.f16 { %r2749, %r2750 },  { %r49, %r50, %r51, %r52 },  { %r2755, %r2756 },  { %r2739, %r2740 };
	// end inline asm
	ld.shared.v2.u32 	{%r2765, %r2766}, [%r2873+5376];
	// begin inline asm
	mma.sync.aligned.m16n8k16.row.col.f16.f16.f16.f16 { %r2759, %r2760 },  { %r53, %r54, %r55, %r56 },  { %r2765, %r2766 },  { %r2749, %r2750 };
	// end inline asm
	ld.shared.v2.u32 	{%r2775, %r2776}, [%r2873+5632];
	// begin inline asm
	mma.sync.aligned.m16n8k16.row.col.f16.f16.f16.f16 { %r2769, %r2770 },  { %r57, %r58, %r59, %r60 },  { %r2775, %r2776 },  { %r2759, %r2760 };
	// end inline asm
	ld.shared.v2.u32 	{%r2785, %r2786}, [%r2873+5888];
	// begin inline asm
	mma.sync.aligned.m16n8k16.row.col.f16.f16.f16.f16 { %r2886, %r2885 },  { %r61, %r62, %r63, %r64 },  { %r2785, %r2786 },  { %r2769, %r2770 };
	// end inline asm
	ld.shared.v2.u32 	{%r2795, %r2796}, [%r2873+6144];
	// begin inline asm
	mma.sync.aligned.m16n8k16.row.col.f16.f16.f16.f16 { %r2789, %r2790 },  { %r33, %r34, %r35, %r36 },  { %r2795, %r2796 },  { %r2884, %r2883 };
	// end inline asm
	ld.shared.v2.u32 	{%r2805, %r2806}, [%r2873+6400];
	// begin inline asm
	mma.sync.aligned.m16n8k16.row.col.f16.f16.f16.f16 { %r2799, %r2800 },  { %r37, %r38, %r39, %r40 },  { %r2805, %r2806 },  { %r2789, %r2790 };
	// end inline asm
	ld.shared.v2.u32 	{%r2815, %r2816}, [%r2873+6656];
	// begin inline asm
	mma.sync.aligned.m16n8k16.row.col.f16.f16.f16.f16 { %r2809, %r2810 },  { %r41, %r42, %r43, %r44 },  { %r2815, %r2816 },  { %r2799, %r2800 };
	// end inline asm
	ld.shared.v2.u32 	{%r2825, %r2826}, [%r2873+6912];
	// begin inline asm
	mma.sync.aligned.m16n8k16.row.col.f16.f16.f16.f16 { %r2819, %r2820 },  { %r45, %r46, %r47, %r48 },  { %r2825, %r2826 },  { %r2809, %r2810 };
	// end inline asm
	ld.shared.v2.u32 	{%r2835, %r2836}, [%r2873+7168];
	// begin inline asm
	mma.sync.aligned.m16n8k16.row.col.f16.f16.f16.f16 { %r2829, %r2830 },  { %r49, %r50, %r51, %r52 },  { %r2835, %r2836 },  { %r2819, %r2820 };
	// end inline asm
	ld.shared.v2.u32 	{%r2845, %r2846}, [%r2873+7424];
	// begin inline asm
	mma.sync.aligned.m16n8k16.row.col.f16.f16.f16.f16 { %r2839, %r2840 },  { %r53, %r54, %r55, %r56 },  { %r2845, %r2846 },  { %r2829, %r2830 };
	// end inline asm
	ld.shared.v2.u32 	{%r2855, %r2856}, [%r2873+7680];
	// begin inline asm
	mma.sync.aligned.m16n8k16.row.col.f16.f16.f16.f16 { %r2849, %r2850 },  { %r57, %r58, %r59, %r60 },  { %r2855, %r2856 },  { %r2839, %r2840 };
	// end inline asm
	ld.shared.v2.u32 	{%r2865, %r2866}, [%r2873+7936];
	// begin inline asm
	mma.sync.aligned.m16n8k16.row.col.f16.f16.f16.f16 { %r2884, %r2883 },  { %r61, %r62, %r63, %r64 },  { %r2865, %r2866 },  { %r2849, %r2850 };
	// end inline asm
	bar.sync 	0;
	add.s32 	%r2947, %r2947, 1;
	setp.ne.s32 	%p6, %r2947, 1000;
	@%p6 bra 	$L__BB0_2;
	ld.param.u64 	%rd14, [_Z22block_gemm_1d_half_mmaPK6__halfS1_PS_S_S__param_2];
	shl.b32 	%r2875, %r2869, 5;
	and.b32  	%r2876, %r2875, 896;
	shl.b32 	%r2877, %r2869, 7;
	and.b32  	%r2878, %r2877, 126976;
	or.b32  	%r2879, %r2876, %r2878;
	shl.b32 	%r2880, %r2869, 1;
	and.b32  	%r2881, %r2880, 6;
	or.b32  	%r2882, %r2879, %r2881;
	cvta.to.global.u64 	%rd9, %rd14;
	mul.wide.u32 	%rd10, %r2882, 2;
	add.s64 	%rd11, %rd9, %rd10;
	st.global.u32 	[%rd11], %r2946;
	st.global.u32 	[%rd11+2048], %r2945;
	st.global.u32 	[%rd11+16], %r2944;
	st.global.u32 	[%rd11+2064], %r2943;
	st.global.u32 	[%rd11+32], %r2942;
	st.global.u32 	[%rd11+2080], %r2941;
	st.global.u32 	[%rd11+48], %r2940;
	st.global.u32 	[%rd11+2096], %r2939;
	st.global.u32 	[%rd11+64], %r2938;
	st.global.u32 	[%rd11+2112], %r2937;
	st.global.u32 	[%rd11+80], %r2936;
	st.global.u32 	[%rd11+2128], %r2935;
	st.global.u32 	[%rd11+96], %r2934;
	st.global.u32 	[%rd11+2144], %r2933;
	st.global.u32 	[%rd11+112], %r2932;
	st.global.u32 	[%rd11+2160], %r2931;
	st.global.u32 	[%rd11+128], %r2930;
	st.global.u32 	[%rd11+2176], %r2929;
	st.global.u32 	[%rd11+144], %r2928;
	st.global.u32 	[%rd11+2192], %r2927;
	st.global.u32 	[%rd11+160], %r2926;
	st.global.u32 	[%rd11+2208], %r2925;
	st.global.u32 	[%rd11+176], %r2924;
	st.global.u32 	[%rd11+2224], %r2923;
	st.global.u32 	[%rd11+192], %r2922;
	st.global.u32 	[%rd11+2240], %r2921;
	st.global.u32 	[%rd11+208], %r2920;
	st.global.u32 	[%rd11+2256], %r2919;
	st.global.u32 	[%rd11+224], %r2918;
	st.global.u32 	[%rd11+2272], %r2917;
	st.global.u32 	[%rd11+240], %r2916;
	st.global.u32 	[%rd11+2288], %r2915;
	st.global.u32 	[%rd11+4096], %r2914;
	st.global.u32 	[%rd11+6144], %r2913;
	st.global.u32 	[%rd11+4112], %r2912;
	st.global.u32 	[%rd11+6160], %r2911;
	st.global.u32 	[%rd11+4128], %r2910;
	st.global.u32 	[%rd11+6176], %r2909;
	st.global.u32 	[%rd11+4144], %r2908;
	st.global.u32 	[%rd11+6192], %r2907;
	st.global.u32 	[%rd11+4160], %r2906;
	st.global.u32 	[%rd11+6208], %r2905;
	st.global.u32 	[%rd11+4176], %r2904;
	st.global.u32 	[%rd11+6224], %r2903;
	st.global.u32 	[%rd11+4192], %r2902;
	st.global.u32 	[%rd11+6240], %r2901;
	st.global.u32 	[%rd11+4208], %r2900;
	st.global.u32 	[%rd11+6256], %r2899;
	st.global.u32 	[%rd11+4224], %r2898;
	st.global.u32 	[%rd11+6272], %r2897;
	st.global.u32 	[%rd11+4240], %r2896;
	st.global.u32 	[%rd11+6288], %r2895;
	st.global.u32 	[%rd11+4256], %r2894;
	st.global.u32 	[%rd11+6304], %r2893;
	st.global.u32 	[%rd11+4272], %r2892;
	st.global.u32 	[%rd11+6320], %r2891;
	st.global.u32 	[%rd11+4288], %r2890;
	st.global.u32 	[%rd11+6336], %r2889;
	st.global.u32 	[%rd11+4304], %r2888;
	st.global.u32 	[%rd11+6352], %r2887;
	st.global.u32 	[%rd11+4320], %r2886;
	st.global.u32 	[%rd11+6368], %r2885;
	st.global.u32 	[%rd11+4336], %r2884;
	st.global.u32 	[%rd11+6384], %r2883;
$L__BB0_12:
	ret;

}


// ===== COMPILED SASS (sm_100) =====

	.target	sm_100

	.elftype	@"ET_EXEC"


//--------------------- .note.nv.tkinfo           --------------------------
	.section	.note.nv.tkinfo,"",@"SHT_NOTE"
	.sectionflags	@"SHF_NOTE_NV_TKINFO"
	.tkinfo
        /*0018*/ 	.word	0x00000002
        /*0030*/ 	.string	""
        /*0030*/ 	.string	"ptxas"
        /*0030*/ 	.string	"Cuda compilation tools, release 13.0, V13.0.88"
        /*0030*/ 	.string	"Build cuda_13.0.r13.0/compiler.36424714_0"
        /*0030*/ 	.string	"-arch sm_100 -m 64 "



//--------------------- .note.nv.cuinfo           --------------------------
	.section	.note.nv.cuinfo,"",@"SHT_NOTE"
	.sectionflags	@"SHF_NOTE_NV_CUINFO"
        /*0018*/ 	.short	0x0002
        /*001a*/ 	.short	0x0064
        /*001c*/ 	.short	0x0082
	.zero		2


//--------------------- .nv.info                  --------------------------
	.section	.nv.info,"",@"SHT_CUDA_INFO"
	.align	4


	//----- nvinfo : EIATTR_REGCOUNT
	.align		4
        /*0000*/ 	.byte	0x04, 0x2f
        /*0002*/ 	.short	(.L_1 - .L_0)
	.align		4
.L_0:
        /*0004*/ 	.word	index@(_Z22block_gemm_1d_half_mmaPK6__halfS1_PS_S_S_)
        /*0008*/ 	.word	0x000000d6


	//----- nvinfo : EIATTR_FRAME_SIZE
	.align		4
.L_1:
        /*000c*/ 	.byte	0x04, 0x11
        /*000e*/ 	.short	(.L_3 - .L_2)
	.align		4
.L_2:
        /*0010*/ 	.word	index@(_Z22block_gemm_1d_half_mmaPK6__halfS1_PS_S_S_)
        /*0014*/ 	.word	0x00000000


	//----- nvinfo : EIATTR_MIN_STACK_SIZE
	.align		4
.L_3:
        /*0018*/ 	.byte	0x04, 0x12
        /*001a*/ 	.short	(.L_5 - .L_4)
	.align		4
.L_4:
        /*001c*/ 	.word	index@(_Z22block_gemm_1d_half_mmaPK6__halfS1_PS_S_S_)
        /*0020*/ 	.word	0x00000000
.L_5:


//--------------------- .nv.compat                --------------------------
	.section	.nv.compat,"",@"SHT_CUDA_COMPAT_INFO"
	.align	4
        /*0000*/ 	.byte	0x02, 0x09, 0x00, 0x00, 0x02, 0x02, 0x01, 0x00, 0x02, 0x05, 0x05, 0x00, 0x03, 0x07, 0x01, 0x01
        /*0010*/ 	.byte	0x02, 0x03, 0x00, 0x00, 0x02, 0x06, 0x01, 0x00, 0x04, 0x0b, 0x08, 0x00, 0x09, 0x00, 0x00, 0x00
        /*0020*/ 	.byte	0x00, 0x00, 0x00, 0x00


//--------------------- .nv.info._Z22block_gemm_1d_half_mmaPK6__halfS1_PS_S_S_ --------------------------
	.section	.nv.info._Z22block_gemm_1d_half_mmaPK6__halfS1_PS_S_S_,"",@"SHT_CUDA_INFO"
	.sectionflags	@""
	.align	4


	//----- nvinfo : EIATTR_CUDA_API_VERSION
	.align		4
        /*0000*/ 	.byte	0x04, 0x37
        /*0002*/ 	.short	(.L_7 - .L_6)
.L_6:
        /*0004*/ 	.word	0x00000082


	//----- nvinfo : EIATTR_KPARAM_INFO
	.align		4
.L_7:
        /*0008*/ 	.byte	0x04, 0x17
        /*000a*/ 	.short	(.L_9 - .L_8)
.L_8:
        /*000c*/ 	.word	0x00000000
        /*0010*/ 	.short	0x0004
        /*0012*/ 	.short	0x001a
        /*0014*/ 	.byte	0x00, 0xf0, 0x09, 0x00


	//----- nvinfo : EIATTR_KPARAM_INFO
	.align		4
.L_9:
        /*0018*/ 	.byte	0x04, 0x17
        /*001a*/ 	.short	(.L_11 - .L_10)
.L_10:
        /*001c*/ 	.word	0x00000000
        /*0020*/ 	.short	0x0003
        /*0022*/ 	.short	0x0018
        /*0024*/ 	.byte	0x00, 0xf0, 0x09, 0x00


	//----- nvinfo : EIATTR_KPARAM_INFO
	.align		4
.L_11:
        /*0028*/ 	.byte	0x04, 0x17
        /*002a*/ 	.short	(.L_13 - .L_12)
.L_12:
        /*002c*/ 	.word	0x00000000
        /*0030*/ 	.short	0x0002
        /*0032*/ 	.short	0x0010
        /*0034*/ 	.byte	0x00, 0xf5, 0x21, 0x00


	//----- nvinfo : EIATTR_KPARAM_INFO
	.align		4
.L_13:
        /*0038*/ 	.byte	0x04, 0x17
        /*003a*/ 	.short	(.L_15 - .L_14)
.L_14:
        /*003c*/ 	.word	0x00000000
        /*0040*/ 	.short	0x0001
        /*0042*/ 	.short	0x0008
        /*0044*/ 	.byte	0x00, 0xf5, 0x21, 0x00


	//----- nvinfo : EIATTR_KPARAM_INFO
	.align		4
.L_15:
        /*0048*/ 	.byte	0x04, 0x17
        /*004a*/ 	.short	(.L_17 - .L_16)
.L_16:
        /*004c*/ 	.word	0x00000000
        /*0050*/ 	.short	0x0000
        /*0052*/ 	.short	0x0000
        /*0054*/ 	.byte	0x00, 0xf5, 0x21, 0x00


	//----- nvinfo : EIATTR_SPARSE_MMA_MASK
	.align		4
.L_17:
        /*0058*/ 	.byte	0x03, 0x50
        /*005a*/ 	.short	0x0000


	//----- nvinfo : EIATTR_MAXREG_COUNT
	.align		4
        /*005c*/ 	.byte	0x03, 0x1b
        /*005e*/ 	.short	0x00ff


	//----- nvinfo : EIATTR_NUM_BARRIERS
	.align		4
        /*0060*/ 	.byte	0x02, 0x4c
        /*0062*/ 	.byte	0x01
	.zero		1


	//----- nvinfo : EIATTR_MERCURY_ISA_VERSION
	.align		4
        /*0064*/ 	.byte	0x03, 0x5f
        /*0066*/ 	.short	0x0101


	//----- nvinfo : EIATTR_VRC_CTA_INIT_COUNT
	.align		4
        /*0068*/ 	.byte	0x02, 0x4a
	.zero		1
	.zero		1


	//----- nvinfo : EIATTR_EXIT_INSTR_OFFSETS
	.align		4
        /*006c*/ 	.byte	0x04, 0x1c
        /*006e*/ 	.short	(.L_19 - .L_18)


	//   ....[0]....
.L_18:
        /*0070*/ 	.word	0x00000030


	//   ....[1]....
        /*0074*/ 	.word	0x00003280


	//----- nvinfo : EIATTR_CRS_STACK_SIZE
	.align		4
.L_19:
        /*0078*/ 	.byte	0x04, 0x1e
        /*007a*/ 	.short	(.L_21 - .L_20)
.L_20:
        /*007c*/ 	.word	0x00000000


	//----- nvinfo : EIATTR_CBANK_PARAM_SIZE
	.align		4
.L_21:
        /*0080*/ 	.byte	0x03, 0x19
        /*0082*/ 	.short	0x001c


	//----- nvinfo : EIATTR_PARAM_CBANK
	.align		4
        /*0084*/ 	.byte	0x04, 0x0a
        /*0086*/ 	.short	(.L_23 - .L_22)
	.align		4
.L_22:
        /*0088*/ 	.word	index@(.nv.constant0._Z22block_gemm_1d_half_mmaPK6__halfS1_PS_S_S_)
        /*008c*/ 	.short	0x0380
        /*008e*/ 	.short	0x001c


	//----- nvinfo : EIATTR_SW_WAR
	.align		4
.L_23:
        /*0090*/ 	.byte	0x04, 0x36
        /*0092*/ 	.short	(.L_25 - .L_24)
.L_24:
        /*0094*/ 	.word	0x00000008
.L_25:


//--------------------- .nv.callgraph             --------------------------
	.section	.nv.callgraph,"",@"SHT_CUDA_CALLGRAPH"
	.align	4
	.sectionentsize	8
	.align		4
        /*0000*/ 	.word	0x00000000
	.align		4
        /*0004*/ 	.word	0xffffffff
	.align		4
        /*0008*/ 	.word	0x00000000
	.align		4
        /*000c*/ 	.word	0xfffffffe
	.align		4
        /*0010*/ 	.word	0x00000000
	.align		4
        /*0014*/ 	.word	0xfffffffd
	.align		4
        /*0018*/ 	.word	0x00000000
	.align		4
        /*001c*/ 	.word	0xfffffffc


//--------------------- .text._Z22block_gemm_1d_half_mmaPK6__halfS1_PS_S_S_ --------------------------
	.section	.text._Z22block_gemm_1d_half_mmaPK6__halfS1_PS_S_S_,"ax",@progbits
	.align	128
        .global         _Z22block_gemm_1d_half_mmaPK6__halfS1_PS_S_S_
        .type           _Z22block_gemm_1d_half_mmaPK6__halfS1_PS_S_S_,@function
        .size           _Z22block_gemm_1d_half_mmaPK6__halfS1_PS_S_S_,(.L_x_10 - _Z22block_gemm_1d_half_mmaPK6__halfS1_PS_S_S_)
        .other          _Z22block_gemm_1d_half_mmaPK6__halfS1_PS_S_S_,@"STO_CUDA_ENTRY STV_DEFAULT"
_Z22block_gemm_1d_half_mmaPK6__halfS1_PS_S_S_:
.text._Z22block_gemm_1d_half_mmaPK6__halfS1_PS_S_S_:
[----:B------:R-:W-:Y:S01]  /*0000*/  LDC R1, c[0x0][0x37c] ;  /* 0x0000df00ff017b82 */ /* 0x000fe20000000800 */
[----:B------:R-:W0:Y:S02]  /*0010*/  S2R R6, SR_TID.X ;  /* 0x0000000000067919 */ /* 0x000e240000002100 */
[----:B0-----:R-:W-:-:S13]  /*0020*/  ISETP.GT.U32.AND P0, PT, R6, 0x7f, PT ;  /* 0x0000007f0600780c */ /* 0x001fda0003f04070 */
[----:B------:R-:W-:Y:S05]  /*0030*/  @P0 EXIT ;  /* 0x000000000000094d */ /* 0x000fea0003800000 */
[----:B------:R-:W0:Y:S01]  /*0040*/  LDC.64 R4, c[0x0][0x388] ;  /* 0x0000e200ff047b82 */ /* 0x000e220000000a00 */
[C---:B------:R-:W-:Y:S01]  /*0050*/  IMAD.SHL.U32 R2, R6.reuse, 0x20, RZ ;  /* 0x0000002006027824 */ /* 0x040fe200078e00ff */
[----:B------:R-:W1:Y:S01]  /*0060*/  LDCU.64 UR8, c[0x0][0x358] ;  /* 0x00006b00ff0877ac */ /* 0x000e620008000a00 */
[----:B------:R-:W-:-:S03]  /*0070*/  IMAD.SHL.U32 R0, R6, 0x80, RZ ;  /* 0x0000008006007824 */ /* 0x000fc600078e00ff */
[----:B------:R-:W-:Y:S02]  /*0080*/  LOP3.LUT R3, R2, 0x380, RZ, 0xc0, !PT ;  /* 0x0000038002037812 */ /* 0x000fe400078ec0ff */
[----:B------:R-:W2:Y:S02]  /*0090*/  LDC.64 R136, c[0x0][0x380] ;  /* 0x0000e000ff887b82 */ /* 0x000ea40000000a00 */
[----:B------:R-:W-:Y:S01]  /*00a0*/  LOP3.LUT R3, R3, 0x1f000, R0, 0xf8, !PT ;  /* 0x0001f00003037812 */ /* 0x000fe200078ef800 */
[----:B------:R-:W-:-:S05]  /*00b0*/  IMAD.SHL.U32 R0, R6, 0x2, RZ ;  /* 0x0000000206007824 */ /* 0x000fca00078e00ff */
[----:B------:R-:W-:-:S05]  /*00c0*/  LOP3.LUT R3, R3, 0x6, R0, 0xf8, !PT ;  /* 0x0000000603037812 */ /* 0x000fca00078ef800 */
[----:B0-----:R-:W-:-:S05]  /*00d0*/  IMAD.WIDE.U32 R4, R3, 0x2, R4 ;  /* 0x0000000203047825 */ /* 0x001fca00078e0004 */
[----:B-1----:R-:W5:Y:S01]  /*00e0*/  LDG.E R2, desc[UR8][R4.64] ;  /* 0x0000000804027981 */ /* 0x002f62000c1e1900 */
[----:B--2---:R-:W-:-:S03]  /*00f0*/  IMAD.WIDE.U32 R136, R3, 0x2, R136 ;  /* 0x0000000203887825 */ /* 0x004fc600078e0088 */
[----:B------:R-:W5:Y:S04]  /*0100*/  LDG.E R68, desc[UR8][R4.64+0x20] ;  /* 0x0000200804447981 */ /* 0x000f68000c1e1900 */
        /* <DEDUP_REMOVED lines=125> */
[----:B------:R0:W5:Y:S01]  /*08e0*/  LDG.E R7, desc[UR8][R136.64+0x18f0] ;  /* 0x0018f00888077981 */ /* 0x000162000c1e1900 */
[----:B------:R-:W-:-:S02]  /*08f0*/  CS2R R172, SRZ ;  /* 0x0000000000ac7805 */ /* 0x000fc4000001ff00 */
[----:B------:R-:W-:Y:S02]  /*0900*/  CS2R R130, SRZ ;  /* 0x0000000000827805 */ /* 0x000fe4000001ff00 */
[----:B------:R-:W-:Y:S02]  /*0910*/  CS2R R132, SRZ ;  /* 0x0000000000847805 */ /* 0x000fe4000001ff00 */
[----:B------:R-:W-:Y:S02]  /*0920*/  CS2R R174, SRZ ;  /* 0x0000000000ae7805 */ /* 0x000fe4000001ff00 */
[----:B------:R-:W-:Y:S02]  /*0930*/  CS2R R134, SRZ ;  /* 0x0000000000867805 */ /* 0x000fe4000001ff00 */
[----:B------:R-:W-:Y:S02]  /*0940*/  CS2R R176, SRZ ;  /* 0x0000000000b07805 */ /* 0x000fe4000001ff00 */
[----:B------:R-:W-:-:S02]  /*0950*/  CS2R R178, SRZ ;  /* 0x0000000000b27805 */ /* 0x000fc4000001ff00 */
[----:B------:R-:W-:Y:S02]  /*0960*/  CS2R R138, SRZ ;  /* 0x00000000008a7805 */ /* 0x000fe4000001ff00 */
[----:B------:R-:W-:Y:S02]  /*0970*/  CS2R R140, SRZ ;  /* 0x00000000008c7805 */ /* 0x000fe4000001ff00 */
[----:B0-----:R-:W-:Y:S02]  /*0980*/  CS2R R136, SRZ ;  /* 0x0000000000887805 */ /* 0x001fe4000001ff00 */
[----:B------:R-:W-:Y:S02]  /*0990*/  CS2R R142, SRZ ;  /* 0x00000000008e7805 */ /* 0x000fe4000001ff00 */
[----:B------:R-:W-:Y:S02]  /*09a0*/  CS2R R144, SRZ ;  /* 0x0000000000907805 */ /* 0x000fe4000001ff00 */
        /* <DEDUP_REMOVED lines=19> */
[----:B------:R-:W-:Y:S01]  /*0ae0*/  CS2R R192, SRZ ;  /* 0x0000000000c07805 */ /* 0x000fe2000001ff00 */
[----:B------:R-:W-:Y:S01]  /*0af0*/  UMOV UR4, URZ ;  /* 0x000000ff00047c82 */ /* 0x000fe20008000000 */
[----:B------:R-:W-:Y:S06]  /*0b00*/  BAR.SYNC.DEFER_BLOCKING 0x0 ;  /* 0x0000000000007b1d */ /* 0x000fec0000010000 */
.L_x_8:
[----:B------:R-:W0:Y:S01]  /*0b10*/  S2R R0, SR_TID.X ;  /* 0x0000000000007919 */ /* 0x000e220000002100 */
[----:B------:R-:W-:Y:S01]  /*0b20*/  BSSY.RECONVERGENT B0, `(.L_x_0) ;  /* 0x000002a000007945 */ /* 0x000fe20003800200 */
[----:B------:R-:W1:Y:S01]  /*0b30*/  S2R R186, SR_TID.X ;  /* 0x0000000000ba7919 */ /* 0x000e620000002100 */
[----:B0-----:R-:W-:-:S13]  /*0b40*/  ISETP.GT.U32.AND P0, PT, R0, 0x1f, PT ;  /* 0x0000001f0000780c */ /* 0x001fda0003f04070 */
[----:B-1----:R-:W-:Y:S05]  /*0b50*/  @P0 BRA `(.L_x_1) ;  /* 0x0000000000980947 */ /* 0x002fea0003800000 */
[----:B------:R-:W0:Y:S01]  /*0b60*/  S2R R0, SR_TID.X ;  /* 0x0000000000007919 */ /* 0x000e220000002100 */
[----:B------:R-:W1:Y:S01]  /*0b70*/  S2UR UR6, SR_CgaCtaId ;  /* 0x00000000000679c3 */ /* 0x000e620000008800 */
[----:B------:R-:W-:Y:S02]  /*0b80*/  UMOV UR5, 0x400 ;  /* 0x0000040000057882 */ /* 0x000fe40000000000 */
[----:B-1----:R-:W-:Y:S01]  /*0b90*/  ULEA UR5, UR6, UR5, 0x18 ;  /* 0x0000000506057291 */ /* 0x002fe2000f8ec0ff */
[----:B0-----:R-:W-:-:S05]  /*0ba0*/  IMAD.SHL.U32 R0, R0, 0x8, RZ ;  /* 0x0000000800007824 */ /* 0x001fca00078e00ff */
[----:B------:R-:W-:-:S05]  /*0bb0*/  LOP3.LUT R0, R0, 0xf8, RZ, 0xc0, !PT ;  /* 0x000000f800007812 */ /* 0x000fca00078ec0ff */
[----:B-----5:R0:W-:Y:S04]  /*0bc0*/  STS.64 [R0+UR5], R2 ;  /* 0x0000000200007988 */ /* 0x0201e80008000a05 */
[----:B------:R0:W-:Y:S04]  /*0bd0*/  STS.64 [R0+UR5+0x100], R68 ;  /* 0x0001004400007988 */ /* 0x0001e80008000a05 */
        /* <DEDUP_REMOVED lines=29> */
[----:B------:R0:W-:Y:S02]  /*0db0*/  STS.64 [R0+UR5+0x1f00], R128 ;  /* 0x001f008000007988 */ /* 0x0001e40008000a05 */
.L_x_1:
[----:B------:R-:W-:Y:S05]  /*0dc0*/  BSYNC.RECONVERGENT B0 ;  /* 0x0000000000007941 */ /* 0x000fea0003800200 */
.L_x_0:
[----:B------:R-:W1:Y:S08]  /*0dd0*/  S2UR UR6, SR_CgaCtaId ;  /* 0x00000000000679c3 */ /* 0x000e700000008800 */
[----:B------:R-:W-:Y:S01]  /*0de0*/  BAR.SYNC.DEFER_BLOCKING 0x0 ;  /* 0x0000000000007b1d */ /* 0x000fe20000010000 */
[----:B0-----:R-:W-:Y:S01]  /*0df0*/  IMAD.SHL.U32 R0, R186, 0x8, RZ ;  /* 0x00000008ba007824 */ /* 0x001fe200078e00ff */
[----:B------:R-:W-:-:S04]  /*0e00*/  SHF.R.U32.HI R186, RZ, 0x5, R186 ;  /* 0x00000005ffba7819 */ /* 0x000fc800000116ba */
[----:B------:R-:W-:Y:S01]  /*0e10*/  UMOV UR5, 0x400 ;  /* 0x0000040000057882 */ /* 0x000fe20000000000 */
[----:B------:R-:W-:Y:S01]  /*0e20*/  LOP3.LUT R0, R0, 0xf8, RZ, 0xc0, !PT ;  /* 0x000000f800007812 */ /* 0x000fe200078ec0ff */
[----:B------:R-:W-:Y:S01]  /*0e30*/  BSSY.RECONVERGENT B0, `(.L_x_2) ;  /* 0x0000085000007945 */ /* 0x000fe20003800200 */
[----:B------:R-:W-:Y:S01]  /*0e40*/  ISETP.NE.AND P0, PT, R186, 0x1, PT ;  /* 0x00000001ba00780c */ /* 0x000fe20003f05270 */
[----:B-1----:R-:W-:-:S09]  /*0e50*/  ULEA UR5, UR6, UR5, 0x18 ;  /* 0x0000000506057291 */ /* 0x002fd2000f8ec0ff */
[----:B------:R-:W0:Y:S04]  /*0e60*/  LDS.64 R196, [R0+UR5] ;  /* 0x0000000500c47984 */ /* 0x000e280008000a00 */
[----:B------:R-:W1:Y:S04]  /*0e70*/  LDS.64 R202, [R0+UR5+0x800] ;  /* 0x0008000500ca7984 */ /* 0x000e680008000a00 */
[----:B------:R-:W2:Y:S04]  /*0e80*/  LDS.64 R198, [R0+UR5+0x100] ;  /* 0x0001000500c67984 */ /* 0x000ea80008000a00 */
[----:B------:R-:W3:Y:S04]  /*0e90*/  LDS.64 R204, [R0+UR5+0x900] ;  /* 0x0009000500cc7984 */ /* 0x000ee80008000a00 */
[----:B------:R-:W4:Y:S01]  /*0ea0*/  LDS.64 R200, [R0+UR5+0x200] ;  /* 0x0002000500c87984 */ /* 0x000f220008000a00 */
[-C--:B0----5:R-:W-:Y:S08]  /*0eb0*/  HMMA.16816.F16 R192, R64, R196.reuse, R192 ;  /* 0x000000c440c0723c */ /* 0x0a1ff000000008c0 */
[----:B------:R-:W-:Y:S01]  /*0ec0*/  HMMA.16816.F16 R190, R32, R196, R190 ;  /* 0x000000c420be723c */ /* 0x000fe200000008be */
[----:B------:R-:W0:Y:S07]  /*0ed0*/  LDS.64 R196, [R0+UR5+0xa00] ;  /* 0x000a000500c47984 */ /* 0x000e2e0008000a00 */
[-C--:B-1----:R-:W-:Y:S08]  /*0ee0*/  HMMA.16816.F16 R194, R64, R202.reuse, R194 ;  /* 0x000000ca40c2723c */ /* 0x082ff000000008c2 */
[----:B------:R-:W-:Y:S01]  /*0ef0*/  HMMA.16816.F16 R206, R32, R202, R188 ;  /* 0x000000ca20ce723c */ /* 0x000fe200000008bc */
[----:B------:R-:W1:Y:S04]  /*0f00*/  LDS.64 R188, [R0+UR5+0x300] ;  /* 0x0003000500bc7984 */ /* 0x000e680008000a00 */
[----:B------:R-:W1:Y:S03]  /*0f10*/  LDS.64 R202, [R0+UR5+0xb00] ;  /* 0x000b000500ca7984 */ /* 0x000e660008000a00 */
[-C--:B--2---:R-:W-:Y:S08]  /*0f20*/  HMMA.16816.F16 R192, R60, R198.reuse, R192 ;  /* 0x000000c63cc0723c */ /* 0x084ff000000008c0 */
[----:B------:R-:W-:Y:S01]  /*0f30*/  HMMA.16816.F16 R198, R28, R198, R190 ;  /* 0x000000c61cc6723c */ /* 0x000fe200000008be */
[----:B------:R-:W2:Y:S07]  /*0f40*/  LDS.64 R190, [R0+UR5+0x400] ;  /* 0x0004000500be7984 */ /* 0x000eae0008000a00 */
[-C--:B---3--:R-:W-:Y:S08]  /*0f50*/  HMMA.16816.F16 R194, R60, R204.reuse, R194 ;  /* 0x000000cc3cc2723c */ /* 0x088ff000000008c2 */
[----:B------:R-:W-:Y:S08]  /*0f60*/  HMMA.16816.F16 R206, R28, R204, R206 ;  /* 0x000000cc1cce723c */ /* 0x000ff000000008ce */
[-C--:B----4-:R-:W-:Y:S08]  /*0f70*/  HMMA.16816.F16 R192, R56, R200.reuse, R192 ;  /* 0x000000c838c0723c */ /* 0x090ff000000008c0 */
[----:B------:R-:W-:Y:S01]  /*0f80*/  HMMA.16816.F16 R204, R24, R200, R198 ;  /* 0x000000c818cc723c */ /* 0x000fe200000008c6 */
[----:B------:R-:W3:Y:S07]  /*0f90*/  LDS.64 R200, [R0+UR5+0xc00] ;  /* 0x000c000500c87984 */ /* 0x000eee0008000a00 */
[-C--:B0-----:R-:W-:Y:S01]  /*0fa0*/  HMMA.16816.F16 R198, R56, R196.reuse, R194 ;  /* 0x000000c438c6723c */ /* 0x081fe200000008c2 */
[----:B------:R-:W0:Y:S07]  /*0fb0*/  LDS.64 R194, [R0+UR5+0x500] ;  /* 0x0005000500c27984 */ /* 0x000e2e0008000a00 */
[----:B------:R-:W-:Y:S01]  /*0fc0*/  HMMA.16816.F16 R206, R24, R196, R206 ;  /* 0x000000c418ce723c */ /* 0x000fe200000008ce */
[----:B------:R-:W4:Y:S07]  /*0fd0*/  LDS.64 R196, [R0+UR5+0xd00] ;  /* 0x000d000500c47984 */ /* 0x000f2e0008000a00 */
[-C--:B-1----:R-:W-:Y:S08]  /*0fe0*/  HMMA.16816.F16 R192, R52, R188.reuse, R192 ;  /* 0x000000bc34c0723c */ /* 0x082ff000000008c0 */
[----:B------:R-:W-:Y:S01]  /*0ff0*/  HMMA.16816.F16 R204, R20, R188, R204 ;  /* 0x000000bc14cc723c */ /* 0x000fe200000008cc */
[----:B------:R-:W1:Y:S07]  /*1000*/  LDS.64 R188, [R0+UR5+0x600] ;  /* 0x0006000500bc7984 */ /* 0x000e6e0008000a00 */
[-C--:B------:R-:W-:Y:S08]  /*1010*/  HMMA.16816.F16 R198, R52, R202.reuse, R198 ;  /* 0x000000ca34c6723c */ /* 0x080ff000000008c6 */
[----:B------:R-:W-:Y:S01]  /*1020*/  HMMA.16816.F16 R206, R20, R202, R206 ;  /* 0x000000ca14ce723c */ /* 0x000fe200000008ce */
[----:B------:R-:W1:Y:S07]  /*1030*/  LDS.64 R202, [R0+UR5+0xe00] ;  /* 0x000e000500ca7984 */ /* 0x000e6e0008000a00 */
[-C--:B--2---:R-:W-:Y:S08]  /*1040*/  HMMA.16816.F16 R192, R48, R190.reuse, R192 ;  /* 0x000000be30c0723c */ /* 0x084ff000000008c0 */
[----:B------:R-:W-:Y:S01]  /*1050*/  HMMA.16816.F16 R204, R16, R190, R204 ;  /* 0x000000be10cc723c */ /* 0x000fe200000008cc */
[----:B------:R-:W2:Y:S07]  /*1060*/  LDS.64 R190, [R0+UR5+0x700] ;  /* 0x0007000500be7984 */ /* 0x000eae0008000a00 */
[-C--:B---3--:R-:W-:Y:S08]  /*1070*/  HMMA.16816.F16 R198, R48, R200.reuse, R198 ;  /* 0x000000c830c6723c */ /* 0x088ff000000008c6 */
[----:B------:R-:W-:Y:S01]  /*1080*/  HMMA.16816.F16 R206, R16, R200, R206 ;  /* 0x000000c810ce723c */ /* 0x000fe200000008ce */
[----:B------:R-:W3:Y:S07]  /*1090*/  LDS.64 R200, [R0+UR5+0xf00] ;  /* 0x000f000500c87984 */ /* 0x000eee0008000a00 */
[-C--:B0-----:R-:W-:Y:S08]  /*10a0*/  HMMA.16816.F16 R192, R44, R194.reuse, R192 ;  /* 0x000000c22cc0723c */ /* 0x081ff000000008c0 */
[----:B------:R-:W-:Y:S08]  /*10b0*/  HMMA.16816.F16 R204, R12, R194, R204 ;  /* 0x000000c20ccc723c */ /* 0x000ff000000008cc */
[-C--:B----4-:R-:W-:Y:S08]  /*10c0*/  HMMA.16816.F16 R198, R44, R196.reuse, R198 ;  /* 0x000000c42cc6723c */ /* 0x090ff000000008c6 */
[----:B------:R-:W-:Y:S01]  /*10d0*/  HMMA.16816.F16 R206, R12, R196, R206 ;  /* 0x000000c40cce723c */ /* 0x000fe200000008ce */
[----:B------:R-:W0:Y:S07]  /*10e0*/  LDS.64 R196, [R0+UR5+0x1000] ;  /* 0x0010000500c47984 */ /* 0x000e2e0008000a00 */
[-C--:B-1----:R-:W-:Y:S08]  /*10f0*/  HMMA.16816.F16 R192, R40, R188.reuse, R192 ;  /* 0x000000bc28c0723c */ /* 0x082ff000000008c0 */
[----:B------:R-:W-:Y:S01]  /*1100*/  HMMA.16816.F16 R188, R8, R188, R204 ;  /* 0x000000bc08bc723c */ /* 0x000fe200000008cc */
[----:B------:R-:W1:Y:S07]  /*1110*/  LDS.64 R204, [R0+UR5+0x1800] ;  /* 0x0018000500cc7984 */ /* 0x000e6e0008000a00 */
[-C--:B------:R-:W-:Y:S08]  /*1120*/  HMMA.16816.F16 R198, R40, R202.reuse, R198 ;  /* 0x000000ca28c6723c */ /* 0x080ff000000008c6 */
[----:B------:R-:W-:Y:S01]  /*1130*/  HMMA.16816.F16 R208, R8, R202, R206 ;  /* 0x000000ca08d0723c */ /* 0x000fe200000008ce */
[----:B------:R-:W4:Y:S04]  /*1140*/  LDS.64 R202, [R0+UR5+0x1100] ;  /* 0x0011000500ca7984 */ /* 0x000f280008000a00 */
[----:B------:R-:W4:Y:S03]  /*1150*/  LDS.64 R206, [R0+UR5+0x1900] ;  /* 0x0019000500ce7984 */ /* 0x000f260008000a00 */
[-C--:B--2---:R-:W-:Y:S08]  /*1160*/  HMMA.16816.F16 R192, R36, R190.reuse, R192 ;  /* 0x000000be24c0723c */ /* 0x084ff000000008c0 */
[----:B------:R-:W-:Y:S08]  /*1170*/  HMMA.16816.F16 R190, R4, R190, R188 ;  /* 0x000000be04be723c */ /* 0x000ff000000008bc */
[-C--:B---3--:R-:W-:Y:S01]  /*1180*/  HMMA.16816.F16 R194, R36, R200.reuse, R198 ;  /* 0x000000c824c2723c */ /* 0x088fe200000008c6 */
[----:B------:R-:W2:Y:S07]  /*1190*/  LDS.64 R198, [R0+UR5+0x1200] ;  /* 0x0012000500c67984 */ /* 0x000eae0008000a00 */
[----:B------:R-:W-:Y:S08]  /*11a0*/  HMMA.16816.F16 R188, R4, R200, R208 ;  /* 0x000000c804bc723c */ /* 0x000ff000000008d0 */
[-C--:B0-----:R-:W-:Y:S08]  /*11b0*/  HMMA.16816.F16 R146, R64, R196.reuse, R146 ;  /* 0x000000c44092723c */ /* 0x081ff00000000892 */
[----:B------:R-:W-:Y:S01]  /*11c0*/  HMMA.16816.F16 R200, R32, R196, R166 ;  /* 0x000000c420c8723c */ /* 0x000fe200000008a6 */
[----:B------:R-:W0:Y:S07]  /*11d0*/  LDS.64 R196, [R0+UR5+0x1a00] ;  /* 0x001a000500c47984 */ /* 0x000e2e0008000a00 */
[-C--:B-1----:R-:W-:Y:S01]  /*11e0*/  HMMA.16816.F16 R166, R64, R204.reuse, R164 ;  /* 0x000000cc40a6723c */ /* 0x082fe200000008a4 */
[----:B------:R-:W1:Y:S07]  /*11f0*/  LDS.64 R164, [R0+UR5+0x1300] ;  /* 0x0013000500a47984 */ /* 0x000e6e0008000a00 */
[----:B------:R-:W-:Y:S08]  /*1200*/  HMMA.16816.F16 R204, R32, R204, R168 ;  /* 0x000000cc20cc723c */ /* 0x000ff000000008a8 */
[-C--:B----4-:R-:W-:Y:S08]  /*1210*/  HMMA.16816.F16 R146, R60, R202.reuse, R146 ;  /* 0x000000ca3c92723c */ /* 0x090ff00000000892 */
[----:B------:R-:W-:Y:S01]  /*1220*/  HMMA.16816.F16 R202, R28, R202, R200 ;  /* 0x000000ca1cca723c */ /* 0x000fe200000008c8 */
[----:B------:R-:W3:Y:S07]  /*1230*/  LDS.64 R200, [R0+UR5+0x1b00] ;  /* 0x001b000500c87984 */ /* 0x000eee0008000a00 */
[-C--:B------:R-:W-:Y:S01]  /*1240*/  HMMA.16816.F16 R168, R60, R206.reuse, R166 ;  /* 0x000000ce3ca8723c */ /* 0x080fe200000008a6 */
[----:B------:R-:W4:Y:S07]  /*1250*/  LDS.64 R166, [R0+UR5+0x1400] ;  /* 0x0014000500a67984 */ /* 0x000f2e0008000a00 */
[----:B------:R-:W-:Y:S08]  /*1260*/  HMMA.16816.F16 R204, R28, R206, R204 ;  /* 0x000000ce1ccc723c */ /* 0x000ff000000008cc */
[-C--:B--2---:R-:W-:Y:S08]  /*1270*/  HMMA.16816.F16 R146, R56, R198.reuse, R146 ;  /* 0x000000c63892723c */ /* 0x084ff00000000892 */
[----:B------:R-:W-:Y:S01]  /*1280*/  HMMA.16816.F16 R202, R24, R198, R202 ;  /* 0x000000c618ca723c */ /* 0x000fe200000008ca */
[----:B------:R-:W2:Y:S07]  /*1290*/  LDS.64 R198, [R0+UR5+0x1c00] ;  /* 0x001c000500c67984 */ /* 0x000eae0008000a00 */
[-C--:B0-----:R-:W-:Y:S08]  /*12a0*/  HMMA.16816.F16 R168, R56, R196.reuse, R168 ;  /* 0x000000c438a8723c */ /* 0x081ff000000008a8 */
[----:B------:R-:W-:Y:S01]  /*12b0*/  HMMA.16816.F16 R204, R24, R196, R204 ;  /* 0x000000c418cc723c */ /* 0x000fe200000008cc */
[----:B------:R-:W-:Y:S07]  /*12c0*/  LDS.64 R196, [R0+UR5+0x1d00] ;  /* 0x001d000500c47984 */ /* 0x000fee0008000a00 */
[-C--:B-1----:R-:W-:Y:S08]  /*12d0*/  HMMA.16816.F16 R146, R52, R164.reuse, R146 ;  /* 0x000000a43492723c */ /* 0x082ff00000000892 */
[----:B------:R-:W-:Y:S01]  /*12e0*/  HMMA.16816.F16 R202, R20, R164, R202 ;  /* 0x000000a414ca723c */ /* 0x000fe200000008ca */
[----:B------:R-:W0:Y:S07]  /*12f0*/  LDS.64 R164, [R0+UR5+0x1500] ;  /* 0x0015000500a47984 */ /* 0x000e2e0008000a00 */
[-C--:B---3--:R-:W-:Y:S08]  /*1300*/  HMMA.16816.F16 R168, R52, R200.reuse, R168 ;  /* 0x000000c834a8723c */ /* 0x088ff000000008a8 */
[----:B------:R-:W-:Y:S01]  /*1310*/  HMMA.16816.F16 R204, R20, R200, R204 ;  /* 0x000000c814cc723c */ /* 0x000fe200000008cc */
[----:B------:R-:W-:Y:S07]  /*1320*/  LDS.64 R200, [R0+UR5+0x1e00] ;  /* 0x001e000500c87984 */ /* 0x000fee0008000a00 */
[-C--:B----4-:R-:W-:Y:S08]  /*1330*/  HMMA.16816.F16 R146, R48, R166.reuse, R146 ;  /* 0x000000a63092723c */ /* 0x090ff00000000892 */
[----:B------:R-:W-:Y:S01]  /*1340*/  HMMA.16816.F16 R202, R16, R166, R202 ;  /* 0x000000a610ca723c */ /* 0x000fe200000008ca */
[----:B------:R-:W1:Y:S07]  /*1350*/  LDS.64 R166, [R0+UR5+0x1600] ;  /* 0x0016000500a67984 */ /* 0x000e6e0008000a00 */
[-C--:B--2---:R-:W-:Y:S08]  /*1360*/  HMMA.16816.F16 R168, R48, R198.reuse, R168 ;  /* 0x000000c630a8723c */ /* 0x084ff000000008a8 */
[----:B------:R-:W-:Y:S01]  /*1370*/  HMMA.16816.F16 R204, R16, R198, R204 ;  /* 0x000000c610cc723c */ /* 0x000fe200000008cc */
[----:B------:R-:W-:Y:S07]  /*1380*/  LDS.64 R198, [R0+UR5+0x1f00] ;  /* 0x001f000500c67984 */ /* 0x000fee0008000a00 */
[-C--:B0-----:R-:W-:Y:S08]  /*1390*/  HMMA.16816.F16 R146, R44, R164.reuse, R146 ;  /* 0x000000a42c92723c */ /* 0x081ff00000000892 */
[----:B------:R-:W-:Y:S01]  /*13a0*/  HMMA.16816.F16 R202, R12, R164, R202 ;  /* 0x000000a40cca723c */ /* 0x000fe200000008ca */
[----:B------:R-:W0:Y:S07]  /*13b0*/  LDS.64 R164, [R0+UR5+0x1700] ;  /* 0x0017000500a47984 */ /* 0x000e2e0008000a00 */
[-C--:B------:R-:W-:Y:S08]  /*13c0*/  HMMA.16816.F16 R168, R44, R196.reuse, R168 ;  /* 0x000000c42ca8723c */ /* 0x080ff000000008a8 */
[----:B------:R-:W-:Y:S08]  /*13d0*/  HMMA.16816.F16 R204, R12, R196, R204 ;  /* 0x000000c40ccc723c */ /* 0x000ff000000008cc */
[-C--:B-1----:R-:W-:Y:S08]  /*13e0*/  HMMA.16816.F16 R146, R40, R166.reuse, R146 ;  /* 0x000000a62892723c */ /* 0x082ff00000000892 */
[----:B------:R-:W-:Y:S08]  /*13f0*/  HMMA.16816.F16 R166, R8, R166, R202 ;  /* 0x000000a608a6723c */ /* 0x000ff000000008ca */
[-C--:B------:R-:W-:Y:S08]  /*1400*/  HMMA.16816.F16 R168, R40, R200.reuse, R168 ;  /* 0x000000c828a8723c */ /* 0x080ff000000008a8 */
[----:B------:R-:W-:Y:S08]  /*1410*/  HMMA.16816.F16 R204, R8, R200, R204 ;  /* 0x000000c808cc723c */ /* 0x000ff000000008cc */
[-C--:B0-----:R-:W-:Y:S08]  /*1420*/  HMMA.16816.F16 R146, R36, R164.reuse, R146 ;  /* 0x000000a42492723c */ /* 0x081ff00000000892 */
[----:B------:R-:W-:Y:S08]  /*1430*/  HMMA.16816.F16 R166, R4, R164, R166 ;  /* 0x000000a404a6723c */ /* 0x000ff000000008a6 */
[-C--:B------:R-:W-:Y:S08]  /*1440*/  HMMA.16816.F16 R164, R36, R198.reuse, R168 ;  /* 0x000000c624a4723c */ /* 0x080ff000000008a8 */
[----:B------:R-:W-:Y:S01]  /*1450*/  HMMA.16816.F16 R168, R4, R198, R204 ;  /* 0x000000c604a8723c */ /* 0x000fe200000008cc */
[----:B------:R-:W-:Y:S06]  /*1460*/  BAR.SYNC.DEFER_BLOCKING 0x0 ;  /* 0x0000000000007b1d */ /* 0x000fec0000010000 */
[----:B------:R-:W-:-:S13]  /*1470*/  @P0 BRA `(.L_x_3) ;  /* 0x0000000000800947 */ /* 0x000fda0003800000 */
[----:B------:R0:W-:Y:S04]  /*1480*/  STS.64 [R0+UR5], R2 ;  /* 0x0000000200007988 */ /* 0x0001e80008000a05 */
        /* <DEDUP_REMOVED lines=31> */
.L_x_3:
[----:B------:R-:W-:Y:S05]  /*1680*/  BSYNC.RECONVERGENT B0 ;  /* 0x0000000000007941 */ /* 0x000fea0003800200 */
.L_x_2:
[----:B------:R-:W-:Y:S06]  /*1690*/  BAR.SYNC.DEFER_BLOCKING 0x0 ;  /* 0x0000000000007b1d */ /* 0x000fec0000010000 */
[----:B------:R-:W-:Y:S01]  /*16a0*/  BSSY.RECONVERGENT B0, `(.L_x_4) ;  /* 0x0000086000007945 */ /* 0x000fe20003800200 */
[----:B------:R-:W1:Y:S04]  /*16b0*/  LDS.64 R186, [R0+UR5] ;  /* 0x0000000500ba7984 */ /* 0x000e680008000a00 */
[----:B------:R-:W2:Y:S04]  /*16c0*/  LDS.64 R200, [R0+UR5+0x800] ;  /* 0x0008000500c87984 */ /* 0x000ea80008000a00 */
[----:B------:R-:W3:Y:S04]  /*16d0*/  LDS.64 R196, [R0+UR5+0x100] ;  /* 0x0001000500c47984 */ /* 0x000ee80008000a00 */
[----:B------:R-:W4:Y:S04]  /*16e0*/  LDS.64 R202, [R0+UR5+0x900] ;  /* 0x0009000500ca7984 */ /* 0x000f280008000a00 */
[----:B------:R-:W5:Y:S01]  /*16f0*/  LDS.64 R198, [R0+UR5+0x200] ;  /* 0x0002000500c67984 */ /* 0x000f620008000a00 */
[-C--:B-1----:R-:W-:Y:S08]  /*1700*/  HMMA.16816.F16 R162, R64, R186.reuse, R162 ;  /* 0x000000ba40a2723c */ /* 0x082ff000000008a2 */
[----:B------:R-:W-:Y:S01]  /*1710*/  HMMA.16816.F16 R144, R32, R186, R144 ;  /* 0x000000ba2090723c */ /* 0x000fe20000000890 */
[----:B------:R-:W1:Y:S07]  /*1720*/  LDS.64 R186, [R0+UR5+0xa00] ;  /* 0x000a000500ba7984 */ /* 0x000e6e0008000a00 */
[-C--:B--2---:R-:W-:Y:S08]  /*1730*/  HMMA.16816.F16 R160, R64, R200.reuse, R160 ;  /* 0x000000c840a0723c */ /* 0x084ff000000008a0 */
[----:B------:R-:W-:Y:S01]  /*1740*/  HMMA.16816.F16 R204, R32, R200, R142 ;  /* 0x000000c820cc723c */ /* 0x000fe2000000088e */
[----:B------:R-:W2:Y:S04]  /*1750*/  LDS.64 R142, [R0+UR5+0x300] ;  /* 0x00030005008e7984 */ /* 0x000ea80008000a00 */
[----:B------:R-:W0:Y:S03]  /*1760*/  LDS.64 R200, [R0+UR5+0xb00] ;  /* 0x000b000500c87984 */ /* 0x000e260008000a00 */
[-C--:B---3--:R-:W-:Y:S08]  /*1770*/  HMMA.16816.F16 R162, R60, R196.reuse, R162 ;  /* 0x000000c43ca2723c */ /* 0x088ff000000008a2 */
[----:B------:R-:W-:Y:S01]  /*1780*/  HMMA.16816.F16 R196, R28, R196, R144 ;  /* 0x000000c41cc4723c */ /* 0x000fe20000000890 */
[----:B------:R-:W3:Y:S07]  /*1790*/  LDS.64 R144, [R0+UR5+0x400] ;  /* 0x0004000500907984 */ /* 0x000eee0008000a00 */
[-C--:B----4-:R-:W-:Y:S08]  /*17a0*/  HMMA.16816.F16 R160, R60, R202.reuse, R160 ;  /* 0x000000ca3ca0723c */ /* 0x090ff000000008a0 */
[----:B------:R-:W-:Y:S08]  /*17b0*/  HMMA.16816.F16 R204, R28, R202, R204 ;  /* 0x000000ca1ccc723c */ /* 0x000ff000000008cc */
[-C--:B-----5:R-:W-:Y:S08]  /*17c0*/  HMMA.16816.F16 R162, R56, R198.reuse, R162 ;  /* 0x000000c638a2723c */ /* 0x0a0ff000000008a2 */
[----:B------:R-:W-:Y:S01]  /*17d0*/  HMMA.16816.F16 R202, R24, R198, R196 ;  /* 0x000000c618ca723c */ /* 0x000fe200000008c4 */
[----:B------:R-:W4:Y:S07]  /*17e0*/  LDS.64 R198, [R0+UR5+0xc00] ;  /* 0x000c000500c67984 */ /* 0x000f2e0008000a00 */
[-C--:B-1----:R-:W-:Y:S01]  /*17f0*/  HMMA.16816.F16 R196, R56, R186.reuse, R160 ;  /* 0x000000ba38c4723c */ /* 0x082fe200000008a0 */
[----:B------:R-:W1:Y:S07]  /*1800*/  LDS.64 R160, [R0+UR5+0x500] ;  /* 0x0005000500a07984 */ /* 0x000e6e0008000a00 */
[----:B------:R-:W-:Y:S01]  /*1810*/  HMMA.16816.F16 R204, R24, R186, R204 ;  /* 0x000000ba18cc723c */ /* 0x000fe200000008cc */
[----:B------:R-:W5:Y:S07]  /*1820*/  LDS.64 R186, [R0+UR5+0xd00] ;  /* 0x000d000500ba7984 */ /* 0x000f6e0008000a00 */
[-C--:B--2---:R-:W-:Y:S08]  /*1830*/  HMMA.16816.F16 R162, R52, R142.reuse, R162 ;  /* 0x0000008e34a2723c */ /* 0x084ff000000008a2 */
[----:B------:R-:W-:Y:S01]  /*1840*/  HMMA.16816.F16 R202, R20, R142, R202 ;  /* 0x0000008e14ca723c */ /* 0x000fe200000008ca */
[----:B------:R-:W2:Y:S07]  /*1850*/  LDS.64 R142, [R0+UR5+0x600] ;  /* 0x00060005008e7984 */ /* 0x000eae0008000a00 */
[-C--:B0-----:R-:W-:Y:S08]  /*1860*/  HMMA.16816.F16 R196, R52, R200.reuse, R196 ;  /* 0x000000c834c4723c */ /* 0x081ff000000008c4 */
[----:B------:R-:W-:Y:S01]  /*1870*/  HMMA.16816.F16 R204, R20, R200, R204 ;  /* 0x000000c814cc723c */ /* 0x000fe200000008cc */
[----:B------:R-:W0:Y:S07]  /*1880*/  LDS.64 R200, [R0+UR5+0xe00] ;  /* 0x000e000500c87984 */ /* 0x000e2e0008000a00 */
[-C--:B---3--:R-:W-:Y:S08]  /*1890*/  HMMA.16816.F16 R162, R48, R144.reuse, R162 ;  /* 0x0000009030a2723c */ /* 0x088ff000000008a2 */
[----:B------:R-:W-:Y:S01]  /*18a0*/  HMMA.16816.F16 R202, R16, R144, R202 ;  /* 0x0000009010ca723c */ /* 0x000fe200000008ca */
[----:B------:R-:W3:Y:S07]  /*18b0*/  LDS.64 R144, [R0+UR5+0x700] ;  /* 0x0007000500907984 */ /* 0x000eee0008000a00 */
[-C--:B----4-:R-:W-:Y:S08]  /*18c0*/  HMMA.16816.F16 R196, R48, R198.reuse, R196 ;  /* 0x000000c630c4723c */ /* 0x090ff000000008c4 */
[----:B------:R-:W-:Y:S01]  /*18d0*/  HMMA.16816.F16 R204, R16, R198, R204 ;  /* 0x000000c610cc723c */ /* 0x000fe200000008cc */
[----:B------:R-:W4:Y:S07]  /*18e0*/  LDS.64 R198, [R0+UR5+0xf00] ;  /* 0x000f000500c67984 */ /* 0x000f2e0008000a00 */
[-C--:B-1----:R-:W-:Y:S08]  /*18f0*/  HMMA.16816.F16 R162, R44, R160.reuse, R162 ;  /* 0x000000a02ca2723c */ /* 0x082ff000000008a2 */
[----:B------:R-:W-:Y:S08]  /*1900*/  HMMA.16816.F16 R202, R12, R160, R202 ;  /* 0x000000a00cca723c */ /* 0x000ff000000008ca */
[-C--:B-----5:R-:W-:Y:S08]  /*1910*/  HMMA.16816.F16 R196, R44, R186.reuse, R196 ;  /* 0x000000ba2cc4723c */ /* 0x0a0ff000000008c4 */
[----:B------:R-:W-:Y:S01]  /*1920*/  HMMA.16816.F16 R204, R12, R186, R204 ;  /* 0x000000ba0ccc723c */ /* 0x000fe200000008cc */
[----:B------:R-:W1:Y:S07]  /*1930*/  LDS.64 R186, [R0+UR5+0x1000] ;  /* 0x0010000500ba7984 */ /* 0x000e6e0008000a00 */
[-C--:B--2---:R-:W-:Y:S08]  /*1940*/  HMMA.16816.F16 R162, R40, R142.reuse, R162 ;  /* 0x0000008e28a2723c */ /* 0x084ff000000008a2 */
[----:B------:R-:W-:Y:S01]  /*1950*/  HMMA.16816.F16 R142, R8, R142, R202 ;  /* 0x0000008e088e723c */ /* 0x000fe200000008ca */
[----:B------:R-:W2:Y:S07]  /*1960*/  LDS.64 R202, [R0+UR5+0x1800] ;  /* 0x0018000500ca7984 */ /* 0x000eae0008000a00 */
[-C--:B0-----:R-:W-:Y:S08]  /*1970*/  HMMA.16816.F16 R196, R40, R200.reuse, R196 ;  /* 0x000000c828c4723c */ /* 0x081ff000000008c4 */
[----:B------:R-:W-:Y:S01]  /*1980*/  HMMA.16816.F16 R206, R8, R200, R204 ;  /* 0x000000c808ce723c */ /* 0x000fe200000008cc */
[----:B------:R-:W0:Y:S04]  /*1990*/  LDS.64 R200, [R0+UR5+0x1100] ;  /* 0x0011000500c87984 */ /* 0x000e280008000a00 */
[----:B------:R-:W5:Y:S03]  /*19a0*/  LDS.64 R204, [R0+UR5+0x1900] ;  /* 0x0019000500cc7984 */ /* 0x000f660008000a00 */
[C---:B---3--:R-:W-:Y:S08]  /*19b0*/  HMMA.16816.F16 R162, R36.reuse, R144, R162 ;  /* 0x0000009024a2723c */ /* 0x048ff000000008a2 */
[----:B----4-:R-:W-:Y:S01]  /*19c0*/  HMMA.16816.F16 R160, R36, R198, R196 ;  /* 0x000000c624a0723c */ /* 0x010fe200000008c4 */
[----:B------:R-:W3:Y:S07]  /*19d0*/  LDS.64 R196, [R0+UR5+0x1200] ;  /* 0x0012000500c47984 */ /* 0x000eee0008000a00 */
[-C--:B-1----:R-:W-:Y:S08]  /*19e0*/  HMMA.16816.F16 R140, R32, R186.reuse, R140 ;  /* 0x000000ba208c723c */ /* 0x082ff0000000088c */
[C---:B------:R-:W-:Y:S01]  /*19f0*/  HMMA.16816.F16 R158, R64.reuse, R186, R158 ;  /* 0x000000ba409e723c */ /* 0x040fe2000000089e */
[----:B------:R-:W1:Y:S07]  /*1a00*/  LDS.64 R186, [R0+UR5+0x1a00] ;  /* 0x001a000500ba7984 */ /* 0x000e6e0008000a00 */
[-C--:B--2---:R-:W-:Y:S08]  /*1a10*/  HMMA.16816.F16 R156, R64, R202.reuse, R156 ;  /* 0x000000ca409c723c */ /* 0x084ff0000000089c */
[----:B------:R-:W-:Y:S01]  /*1a20*/  HMMA.16816.F16 R202, R32, R202, R138 ;  /* 0x000000ca20ca723c */ /* 0x000fe2000000088a */
[----:B------:R-:W2:Y:S07]  /*1a30*/  LDS.64 R138, [R0+UR5+0x1300] ;  /* 0x00130005008a7984 */ /* 0x000eae0008000a00 */
[-C--:B0-----:R-:W-:Y:S08]  /*1a40*/  HMMA.16816.F16 R140, R28, R200.reuse, R140 ;  /* 0x000000c81c8c723c */ /* 0x081ff0000000088c */
[----:B------:R-:W-:Y:S08]  /*1a50*/  HMMA.16816.F16 R158, R60, R200, R158 ;  /* 0x000000c83c9e723c */ /* 0x000ff0000000089e */
[C---:B------:R-:W-:Y:S08]  /*1a60*/  HMMA.16816.F16 R144, R4.reuse, R144, R142 ;  /* 0x000000900490723c */ /* 0x040ff0000000088e */
[----:B------:R-:W-:Y:S01]  /*1a70*/  HMMA.16816.F16 R142, R4, R198, R206 ;  /* 0x000000c6048e723c */ /* 0x000fe200000008ce */
[----:B------:R-:W0:Y:S07]  /*1a80*/  LDS.64 R198, [R0+UR5+0x1b00] ;  /* 0x001b000500c67984 */ /* 0x000e2e0008000a00 */
[-C--:B-----5:R-:W-:Y:S08]  /*1a90*/  HMMA.16816.F16 R156, R60, R204.reuse, R156 ;  /* 0x000000cc3c9c723c */ /* 0x0a0ff0000000089c */
[----:B------:R-:W-:Y:S01]  /*1aa0*/  HMMA.16816.F16 R202, R28, R204, R202 ;  /* 0x000000cc1cca723c */ /* 0x000fe200000008ca */
[----:B------:R-:W4:Y:S07]  /*1ab0*/  S2R R204, SR_TID.X ;  /* 0x0000000000cc7919 */ /* 0x000f2e0000002100 */
[-C--:B---3--:R-:W-:Y:S01]  /*1ac0*/  HMMA.16816.F16 R200, R24, R196.reuse, R140 ;  /* 0x000000c418c8723c */ /* 0x088fe2000000088c */
[----:B------:R-:W3:Y:S07]  /*1ad0*/  LDS.64 R140, [R0+UR5+0x1400] ;  /* 0x00140005008c7984 */ /* 0x000eee0008000a00 */
[C---:B------:R-:W-:Y:S01]  /*1ae0*/  HMMA.16816.F16 R158, R56.reuse, R196, R158 ;  /* 0x000000c4389e723c */ /* 0x040fe2000000089e */
[----:B------:R-:W5:Y:S07]  /*1af0*/  LDS.64 R196, [R0+UR5+0x1c00] ;  /* 0x001c000500c47984 */ /* 0x000f6e0008000a00 */
[-C--:B-1----:R-:W-:Y:S08]  /*1b00*/  HMMA.16816.F16 R156, R56, R186.reuse, R156 ;  /* 0x000000ba389c723c */ /* 0x082ff0000000089c */
[----:B------:R-:W-:Y:S01]  /*1b10*/  HMMA.16816.F16 R202, R24, R186, R202 ;  /* 0x000000ba18ca723c */ /* 0x000fe200000008ca */
[----:B------:R-:W-:Y:S01]  /*1b20*/  LDS.64 R186, [R0+UR5+0x1d00] ;  /* 0x001d000500ba7984 */ /* 0x000fe20008000a00 */
[----:B----4-:R-:W-:-:S04]  /*1b30*/  SHF.R.U32.HI R204, RZ, 0x5, R204 ;  /* 0x00000005ffcc7819 */ /* 0x010fc800000116cc */
[----:B------:R-:W-:Y:S02]  /*1b40*/  ISETP.NE.AND P0, PT, R204, 0x2, PT ;  /* 0x00000002cc00780c */ /* 0x000fe40003f05270 */
[-C--:B--2---:R-:W-:Y:S08]  /*1b50*/  HMMA.16816.F16 R158, R52, R138.reuse, R158 ;  /* 0x0000008a349e723c */ /* 0x084ff0000000089e */
[----:B------:R-:W-:Y:S01]  /*1b60*/  HMMA.16816.F16 R200, R20, R138, R200 ;  /* 0x0000008a14c8723c */ /* 0x000fe200000008c8 */
[----:B------:R-:W1:Y:S07]  /*1b70*/  LDS.64 R138, [R0+UR5+0x1500] ;  /* 0x00150005008a7984 */ /* 0x000e6e0008000a00 */
[-C--:B0-----:R-:W-:Y:S08]  /*1b80*/  HMMA.16816.F16 R156, R52, R198.reuse, R156 ;  /* 0x000000c6349c723c */ /* 0x081ff0000000089c */
[----:B------:R-:W-:Y:S01]  /*1b90*/  HMMA.16816.F16 R202, R20, R198, R202 ;  /* 0x000000c614ca723c */ /* 0x000fe200000008ca */
[----:B------:R-:W-:Y:S07]  /*1ba0*/  LDS.64 R198, [R0+UR5+0x1e00] ;  /* 0x001e000500c67984 */ /* 0x000fee0008000a00 */
[-C--:B---3--:R-:W-:Y:S08]  /*1bb0*/  HMMA.16816.F16 R158, R48, R140.reuse, R158 ;  /* 0x0000008c309e723c */ /* 0x088ff0000000089e */
[----:B------:R-:W-:Y:S01]  /*1bc0*/  HMMA.16816.F16 R200, R16, R140, R200 ;  /* 0x0000008c10c8723c */ /* 0x000fe200000008c8 */
[----:B------:R-:W0:Y:S07]  /*1bd0*/  LDS.64 R140, [R0+UR5+0x1600] ;  /* 0x00160005008c7984 */ /* 0x000e2e0008000a00 */
[-C--:B-----5:R-:W-:Y:S08]  /*1be0*/  HMMA.16816.F16 R156, R48, R196.reuse, R156 ;  /* 0x000000c4309c723c */ /* 0x0a0ff0000000089c */
[----:B------:R-:W-:Y:S01]  /*1bf0*/  HMMA.16816.F16 R202, R16, R196, R202 ;  /* 0x000000c410ca723c */ /* 0x000fe200000008ca */
[----:B------:R-:W-:Y:S07]  /*1c00*/  LDS.64 R196, [R0+UR5+0x1f00] ;  /* 0x001f000500c47984 */ /* 0x000fee0008000a00 */
[-C--:B-1----:R-:W-:Y:S08]  /*1c10*/  HMMA.16816.F16 R158, R44, R138.reuse, R158 ;  /* 0x0000008a2c9e723c */ /* 0x082ff0000000089e */
[----:B------:R-:W-:Y:S01]  /*1c20*/  HMMA.16816.F16 R200, R12, R138, R200 ;  /* 0x0000008a0cc8723c */ /* 0x000fe200000008c8 */
[----:B------:R-:W1:Y:S07]  /*1c30*/  LDS.64 R138, [R0+UR5+0x1700] ;  /* 0x00170005008a7984 */ /* 0x000e6e0008000a00 */
[-C--:B------:R-:W-:Y:S08]  /*1c40*/  HMMA.16816.F16 R156, R44, R186.reuse, R156 ;  /* 0x000000ba2c9c723c */ /* 0x080ff0000000089c */
[----:B------:R-:W-:Y:S08]  /*1c50*/  HMMA.16816.F16 R202, R12, R186, R202 ;  /* 0x000000ba0cca723c */ /* 0x000ff000000008ca */
[-C--:B0-----:R-:W-:Y:S08]  /*1c60*/  HMMA.16816.F16 R158, R40, R140.reuse, R158 ;  /* 0x0000008c289e723c */ /* 0x081ff0000000089e */
[----:B------:R-:W-:Y:S08]  /*1c70*/  HMMA.16816.F16 R140, R8, R140, R200 ;  /* 0x0000008c088c723c */ /* 0x000ff000000008c8 */
[-C--:B------:R-:W-:Y:S08]  /*1c80*/  HMMA.16816.F16 R156, R40, R198.reuse, R156 ;  /* 0x000000c6289c723c */ /* 0x080ff0000000089c */
[----:B------:R-:W-:Y:S08]  /*1c90*/  HMMA.16816.F16 R202, R8, R198, R202 ;  /* 0x000000c608ca723c */ /* 0x000ff000000008ca */
[-C--:B-1----:R-:W-:Y:S08]  /*1ca0*/  HMMA.16816.F16 R158, R36, R138.reuse, R158 ;  /* 0x0000008a249e723c */ /* 0x082ff0000000089e */
        /* <DEDUP_REMOVED lines=37> */
.L_x_5:
[----:B------:R-:W-:Y:S05]  /*1f00*/  BSYNC.RECONVERGENT B0 ;  /* 0x0000000000007941 */ /* 0x000fea0003800200 */
.L_x_4:
[----:B------:R-:W-:Y:S06]  /*1f10*/  BAR.SYNC.DEFER_BLOCKING 0x0 ;  /* 0x0000000000007b1d */ /* 0x000fec0000010000 */
[----:B------:R-:W-:Y:S01]  /*1f20*/  BSSY.RECONVERGENT B0, `(.L_x_6) ;  /* 0x0000087000007945 */ /* 0x000fe20003800200 */
[----:B------:R-:W1:Y:S04]  /*1f30*/  LDS.64 R186, [R0+UR5] ;  /* 0x0000000500ba7984 */ /* 0x000e680008000a00 */
[----:B------:R-:W-:Y:S04]  /*1f40*/  LDS.64 R196, [R0+UR5+0x100] ;  /* 0x0001000500c47984 */ /* 0x000fe80008000a00 */
[----:B------:R-:W2:Y:S04]  /*1f50*/  LDS.64 R200, [R0+UR5+0x800] ;  /* 0x0008000500c87984 */ /* 0x000ea80008000a00 */
[----:B------:R-:W3:Y:S01]  /*1f60*/  LDS.64 R198, [R0+UR5+0x200] ;  /* 0x0002000500c67984 */ /* 0x000ee20008000a00 */
[-C--:B-1----:R-:W-:Y:S08]  /*1f70*/  HMMA.16816.F16 R170, R64, R186.reuse, R170 ;  /* 0x000000ba40aa723c */ /* 0x082ff000000008aa */
[----:B------:R-:W-:Y:S01]  /*1f80*/  HMMA.16816.F16 R202, R32, R186, R178 ;  /* 0x000000ba20ca723c */ /* 0x000fe200000008b2 */
[----:B------:R-:W1:Y:S04]  /*1f90*/  LDS.64 R186, [R0+UR5+0x900] ;  /* 0x0009000500ba7984 */ /* 0x000e680008000a00 */
[----:B------:R-:W4:Y:S03]  /*1fa0*/  LDS.64 R178, [R0+UR5+0x300] ;  /* 0x0003000500b27984 */ /* 0x000f260008000a00 */
[----:B--2---:R-:W-:Y:S08]  /*1fb0*/  HMMA.16816.F16 R184, R64, R200, R184 ;  /* 0x000000c840b8723c */ /* 0x004ff000000008b8 */
[-C--:B------:R-:W-:Y:S08]  /*1fc0*/  HMMA.16816.F16 R170, R60, R196.reuse, R170 ;  /* 0x000000c43caa723c */ /* 0x080ff000000008aa */
[----:B------:R-:W-:Y:S01]  /*1fd0*/  HMMA.16816.F16 R196, R28, R196, R202 ;  /* 0x000000c41cc4723c */ /* 0x000fe200000008ca */
[----:B------:R-:W2:Y:S07]  /*1fe0*/  LDS.64 R202, [R0+UR5+0xa00] ;  /* 0x000a000500ca7984 */ /* 0x000eae0008000a00 */
[----:B------:R-:W-:Y:S01]  /*1ff0*/  HMMA.16816.F16 R204, R32, R200, R176 ;  /* 0x000000c820cc723c */ /* 0x000fe200000008b0 */
[----:B------:R-:W5:Y:S07]  /*2000*/  LDS.64 R176, [R0+UR5+0x400] ;  /* 0x0004000500b07984 */ /* 0x000f6e0008000a00 */
[-C--:B---3--:R-:W-:Y:S08]  /*2010*/  HMMA.16816.F16 R170, R56, R198.reuse, R170 ;  /* 0x000000c638aa723c */ /* 0x088ff000000008aa */
[----:B------:R-:W-:Y:S01]  /*2020*/  HMMA.16816.F16 R200, R24, R198, R196 ;  /* 0x000000c618c8723c */ /* 0x000fe200000008c4 */
[----:B------:R-:W3:Y:S07]  /*2030*/  LDS.64 R198, [R0+UR5+0xb00] ;  /* 0x000b000500c67984 */ /* 0x000eee0008000a00 */
[-C--:B-1----:R-:W-:Y:S01]  /*2040*/  HMMA.16816.F16 R196, R60, R186.reuse, R184 ;  /* 0x000000ba3cc4723c */ /* 0x082fe200000008b8 */
[----:B------:R-:W1:Y:S07]  /*2050*/  LDS.64 R184, [R0+UR5+0x500] ;  /* 0x0005000500b87984 */ /* 0x000e6e0008000a00 */
[----:B------:R-:W-:Y:S01]  /*2060*/  HMMA.16816.F16 R204, R28, R186, R204 ;  /* 0x000000ba1ccc723c */ /* 0x000fe200000008cc */
[----:B------:R-:W0:Y:S07]  /*2070*/  LDS.64 R186, [R0+UR5+0xc00] ;  /* 0x000c000500ba7984 */ /* 0x000e2e0008000a00 */
[-C--:B----4-:R-:W-:Y:S08]  /*2080*/  HMMA.16816.F16 R170, R52, R178.reuse, R170 ;  /* 0x000000b234aa723c */ /* 0x090ff000000008aa */
[----:B------:R-:W-:Y:S01]  /*2090*/  HMMA.16816.F16 R200, R20, R178, R200 ;  /* 0x000000b214c8723c */ /* 0x000fe200000008c8 */
[----:B------:R-:W4:Y:S07]  /*20a0*/  LDS.64 R178, [R0+UR5+0x600] ;  /* 0x0006000500b27984 */ /* 0x000f2e0008000a00 */
[-C--:B--2---:R-:W-:Y:S08]  /*20b0*/  HMMA.16816.F16 R196, R56, R202.reuse, R196 ;  /* 0x000000ca38c4723c */ /* 0x084ff000000008c4 */
[----:B------:R-:W-:Y:S01]  /*20c0*/  HMMA.16816.F16 R204, R24, R202, R204 ;  /* 0x000000ca18cc723c */ /* 0x000fe200000008cc */
[----:B------:R-:W-:Y:S07]  /*20d0*/  LDS.64 R202, [R0+UR5+0x1800] ;  /* 0x0018000500ca7984 */ /* 0x000fee0008000a00 */
[-C--:B-----5:R-:W-:Y:S08]  /*20e0*/  HMMA.16816.F16 R170, R48, R176.reuse, R170 ;  /* 0x000000b030aa723c */ /* 0x0a0ff000000008aa */
[----:B------:R-:W-:Y:S01]  /*20f0*/  HMMA.16816.F16 R176, R16, R176, R200 ;  /* 0x000000b010b0723c */ /* 0x000fe200000008c8 */
[----:B------:R-:W2:Y:S07]  /*2100*/  LDS.64 R200, [R0+UR5+0xd00] ;  /* 0x000d000500c87984 */ /* 0x000eae0008000a00 */
[-C--:B---3--:R-:W-:Y:S08]  /*2110*/  HMMA.16816.F16 R196, R52, R198.reuse, R196 ;  /* 0x000000c634c4723c */ /* 0x088ff000000008c4 */
[----:B------:R-:W-:Y:S01]  /*2120*/  HMMA.16816.F16 R204, R20, R198, R204 ;  /* 0x000000c614cc723c */ /* 0x000fe200000008cc */
[----:B------:R-:W3:Y:S07]  /*2130*/  LDS.64 R198, [R0+UR5+0x1000] ;  /* 0x0010000500c67984 */ /* 0x000eee0008000a00 */
[-C--:B-1----:R-:W-:Y:S08]  /*2140*/  HMMA.16816.F16 R170, R44, R184.reuse, R170 ;  /* 0x000000b82caa723c */ /* 0x082ff000000008aa */
[----:B------:R-:W-:Y:S08]  /*2150*/  HMMA.16816.F16 R184, R12, R184, R176 ;  /* 0x000000b80cb8723c */ /* 0x000ff000000008b0 */
[-C--:B0-----:R-:W-:Y:S08]  /*2160*/  HMMA.16816.F16 R176, R48, R186.reuse, R196 ;  /* 0x000000ba30b0723c */ /* 0x081ff000000008c4 */
[----:B------:R-:W-:Y:S01]  /*2170*/  HMMA.16816.F16 R196, R16, R186, R204 ;  /* 0x000000ba10c4723c */ /* 0x000fe200000008cc */
[----:B------:R-:W0:Y:S04]  /*2180*/  LDS.64 R186, [R0+UR5+0x1100] ;  /* 0x0011000500ba7984 */ /* 0x000e280008000a00 */
[----:B------:R-:W1:Y:S03]  /*2190*/  LDS.64 R204, [R0+UR5+0x1900] ;  /* 0x0019000500cc7984 */ /* 0x000e660008000a00 */
[-C--:B----4-:R-:W-:Y:S08]  /*21a0*/  HMMA.16816.F16 R170, R40, R178.reuse, R170 ;  /* 0x000000b228aa723c */ /* 0x090ff000000008aa */
[----:B------:R-:W-:Y:S08]  /*21b0*/  HMMA.16816.F16 R178, R8, R178, R184 ;  /* 0x000000b208b2723c */ /* 0x000ff000000008b8 */
[----:B--2---:R-:W-:Y:S01]  /*21c0*/  HMMA.16816.F16 R184, R12, R200, R196 ;  /* 0x000000c80cb8723c */ /* 0x004fe200000008c4 */
[----:B------:R-:W2:Y:S07]  /*21d0*/  LDS.64 R196, [R0+UR5+0x1200] ;  /* 0x0012000500c47984 */ /* 0x000eae0008000a00 */
[-C--:B---3--:R-:W-:Y:S08]  /*21e0*/  HMMA.16816.F16 R154, R64, R198.reuse, R154 ;  /* 0x000000c6409a723c */ /* 0x088ff0000000089a */
[----:B------:R-:W-:Y:S01]  /*21f0*/  HMMA.16816.F16 R136, R32, R198, R136 ;  /* 0x000000c62088723c */ /* 0x000fe20000000888 */
[----:B------:R-:W3:Y:S07]  /*2200*/  LDS.64 R198, [R0+UR5+0x1a00] ;  /* 0x001a000500c67984 */ /* 0x000eee0008000a00 */
[-C--:B------:R-:W-:Y:S08]  /*2210*/  HMMA.16816.F16 R152, R64, R202.reuse, R152 ;  /* 0x000000ca4098723c */ /* 0x080ff00000000898 */
[----:B------:R-:W-:Y:S01]  /*2220*/  HMMA.16816.F16 R202, R32, R202, R134 ;  /* 0x000000ca20ca723c */ /* 0x000fe20000000886 */
[----:B------:R-:W4:Y:S07]  /*2230*/  LDS.64 R134, [R0+UR5+0x1300] ;  /* 0x0013000500867984 */ /* 0x000f2e0008000a00 */
[-C--:B0-----:R-:W-:Y:S08]  /*2240*/  HMMA.16816.F16 R154, R60, R186.reuse, R154 ;  /* 0x000000ba3c9a723c */ /* 0x081ff0000000089a */
[----:B------:R-:W-:Y:S01]  /*2250*/  HMMA.16816.F16 R136, R28, R186, R136 ;  /* 0x000000ba1c88723c */ /* 0x000fe20000000888 */
[----:B------:R-:W0:Y:S07]  /*2260*/  LDS.64 R186, [R0+UR5+0x1b00] ;  /* 0x001b000500ba7984 */ /* 0x000e2e0008000a00 */
[----:B------:R-:W-:Y:S08]  /*2270*/  HMMA.16816.F16 R176, R44, R200, R176 ;  /* 0x000000c82cb0723c */ /* 0x000ff000000008b0 */
[-C--:B-1----:R-:W-:Y:S08]  /*2280*/  HMMA.16816.F16 R152, R60, R204.reuse, R152 ;  /* 0x000000cc3c98723c */ /* 0x082ff00000000898 */
[----:B------:R-:W-:Y:S08]  /*2290*/  HMMA.16816.F16 R202, R28, R204, R202 ;  /* 0x000000cc1cca723c */ /* 0x000ff000000008ca */
[-C--:B--2---:R-:W-:Y:S08]  /*22a0*/  HMMA.16816.F16 R154, R56, R196.reuse, R154 ;  /* 0x000000c4389a723c */ /* 0x084ff0000000089a */
[----:B------:R-:W-:Y:S01]  /*22b0*/  HMMA.16816.F16 R200, R24, R196, R136 ;  /* 0x000000c418c8723c */ /* 0x000fe20000000888 */
[----:B------:R-:W1:Y:S04]  /*22c0*/  LDS.64 R136, [R0+UR5+0x1400] ;  /* 0x0014000500887984 */ /* 0x000e680008000a00 */
[----:B------:R-:W2:Y:S03]  /*22d0*/  LDS.64 R196, [R0+UR5+0x1c00] ;  /* 0x001c000500c47984 */ /* 0x000ea60008000a00 */
[-C--:B---3--:R-:W-:Y:S08]  /*22e0*/  HMMA.16816.F16 R152, R56, R198.reuse, R152 ;  /* 0x000000c63898723c */ /* 0x088ff00000000898 */
[----:B------:R-:W-:Y:S08]  /*22f0*/  HMMA.16816.F16 R202, R24, R198, R202 ;  /* 0x000000c618ca723c */ /* 0x000ff000000008ca */
[-C--:B----4-:R-:W-:Y:S08]  /*2300*/  HMMA.16816.F16 R154, R52, R134.reuse, R154 ;  /* 0x00000086349a723c */ /* 0x090ff0000000089a */
[----:B------:R-:W-:Y:S01]  /*2310*/  HMMA.16816.F16 R198, R20, R134, R200 ;  /* 0x0000008614c6723c */ /* 0x000fe200000008c8 */
[----:B------:R-:W3:Y:S04]  /*2320*/  LDS.64 R134, [R0+UR5+0x1500] ;  /* 0x0015000500867984 */ /* 0x000ee80008000a00 */
[----:B------:R-:W-:Y:S03]  /*2330*/  LDS.64 R200, [R0+UR5+0x1d00] ;  /* 0x001d000500c87984 */ /* 0x000fe60008000a00 */
[-C--:B0-----:R-:W-:Y:S08]  /*2340*/  HMMA.16816.F16 R152, R52, R186.reuse, R152 ;  /* 0x000000ba3498723c */ /* 0x081ff00000000898 */
[----:B------:R-:W-:Y:S01]  /*2350*/  HMMA.16816.F16 R206, R20, R186, R202 ;  /* 0x000000ba14ce723c */ /* 0x000fe200000008ca */
[----:B------:R-:W0:Y:S04]  /*2360*/  LDS.64 R186, [R0+UR5+0x1600] ;  /* 0x0016000500ba7984 */ /* 0x000e280008000a00 */
[----:B------:R-:W-:Y:S03]  /*2370*/  LDS.64 R202, [R0+UR5+0x1e00] ;  /* 0x001e000500ca7984 */ /* 0x000fe60008000a00 */
[-C--:B-1----:R-:W-:Y:S08]  /*2380*/  HMMA.16816.F16 R154, R48, R136.reuse, R154 ;  /* 0x00000088309a723c */ /* 0x082ff0000000089a */
[C---:B------:R-:W-:Y:S01]  /*2390*/  HMMA.16816.F16 R204, R16.reuse, R136, R198 ;  /* 0x0000008810cc723c */ /* 0x040fe200000008c6 */
[----:B------:R-:W1:Y:S07]  /*23a0*/  LDS.64 R136, [R0+UR5+0xe00] ;  /* 0x000e000500887984 */ /* 0x000e6e0008000a00 */
[----:B--2---:R-:W-:Y:S08]  /*23b0*/  HMMA.16816.F16 R208, R16, R196, R206 ;  /* 0x000000c410d0723c */ /* 0x004ff000000008ce */
[-C--:B---3--:R-:W-:Y:S08]  /*23c0*/  HMMA.16816.F16 R154, R44, R134.reuse, R154 ;  /* 0x000000862c9a723c */ /* 0x088ff0000000089a */
[----:B------:R-:W-:Y:S01]  /*23d0*/  HMMA.16816.F16 R206, R12, R134, R204 ;  /* 0x000000860cce723c */ /* 0x000fe200000008cc */
[----:B------:R-:W-:Y:S04]  /*23e0*/  LDS.64 R134, [R0+UR5+0x700] ;  /* 0x0007000500867984 */ /* 0x000fe80008000a00 */
[----:B------:R-:W-:Y:S03]  /*23f0*/  LDS.64 R204, [R0+UR5+0x1f00] ;  /* 0x001f000500cc7984 */ /* 0x000fe60008000a00 */
[----:B------:R-:W-:Y:S01]  /*2400*/  HMMA.16816.F16 R198, R48, R196, R152 ;  /* 0x000000c430c6723c */ /* 0x000fe20000000898 */
[----:B------:R-:W2:Y:S04]  /*2410*/  LDS.64 R152, [R0+UR5+0xf00] ;  /* 0x000f000500987984 */ /* 0x000ea80008000a00 */
[----:B------:R-:W3:Y:S03]  /*2420*/  LDS.64 R196, [R0+UR5+0x1700] ;  /* 0x0017000500c47984 */ /* 0x000ee60008000a00 */
[-C--:B0-----:R-:W-:Y:S08]  /*2430*/  HMMA.16816.F16 R154, R40, R186.reuse, R154 ;  /* 0x000000ba289a723c */ /* 0x081ff0000000089a */
[----:B------:R-:W-:Y:S01]  /*2440*/  HMMA.16816.F16 R206, R8, R186, R206 ;  /* 0x000000ba08ce723c */ /* 0x000fe200000008ce */
[----:B------:R-:W0:Y:S07]  /*2450*/  S2R R186, SR_TID.X ;  /* 0x0000000000ba7919 */ /* 0x000e2e0000002100 */
[-C--:B------:R-:W-:Y:S08]  /*2460*/  HMMA.16816.F16 R198, R44, R200.reuse, R198 ;  /* 0x000000c82cc6723c */ /* 0x080ff000000008c6 */
[----:B------:R-:W-:Y:S08]  /*2470*/  HMMA.16816.F16 R208, R12, R200, R208 ;  /* 0x000000c80cd0723c */ /* 0x000ff000000008d0 */
[-C--:B-1----:R-:W-:Y:S08]  /*2480*/  HMMA.16816.F16 R176, R40, R136.reuse, R176 ;  /* 0x0000008828b0723c */ /* 0x082ff000000008b0 */
[----:B------:R-:W-:Y:S01]  /*2490*/  HMMA.16816.F16 R136, R8, R136, R184 ;  /* 0x000000880888723c */ /* 0x000fe200000008b8 */
[----:B0-----:R-:W-:Y:S01]  /*24a0*/  SHF.R.U32.HI R186, RZ, 0x5, R186 ;  /* 0x00000005ffba7819 */ /* 0x001fe200000116ba */
[----:B------:R-:W-:Y:S03]  /*24b0*/  BAR.SYNC.DEFER_BLOCKING 0x0 ;  /* 0x0000000000007b1d */ /* 0x000fe60000010000 */
[----:B------:R-:W-:-:S03]  /*24c0*/  ISETP.NE.AND P0, PT, R186, 0x3, PT ;  /* 0x00000003ba00780c */ /* 0x000fc60003f05270 */
[-C--:B------:R-:W-:Y:S08]  /*24d0*/  HMMA.16816.F16 R198, R40, R202.reuse, R198 ;  /* 0x000000ca28c6723c */ /* 0x080ff000000008c6 */
[----:B------:R-:W-:Y:S08]  /*24e0*/  HMMA.16816.F16 R208, R8, R202, R208 ;  /* 0x000000ca08d0723c */ /* 0x000ff000000008d0 */
[C---:B--2---:R-:W-:Y:S08]  /*24f0*/  HMMA.16816.F16 R184, R36.reuse, R152, R176 ;  /* 0x0000009824b8723c */ /* 0x044ff000000008b0 */
[-C--:B------:R-:W-:Y:S08]  /*2500*/  HMMA.16816.F16 R170, R36, R134.reuse, R170 ;  /* 0x0000008624aa723c */ /* 0x080ff000000008aa */
[C---:B------:R-:W-:Y:S08]  /*2510*/  HMMA.16816.F16 R178, R4.reuse, R134, R178 ;  /* 0x0000008604b2723c */ /* 0x040ff000000008b2 */
[----:B------:R-:W-:Y:S08]  /*2520*/  HMMA.16816.F16 R176, R4, R152, R136 ;  /* 0x0000009804b0723c */ /* 0x000ff00000000888 */
[-C--:B---3--:R-:W-:Y:S08]  /*2530*/  HMMA.16816.F16 R154, R36, R196.reuse, R154 ;  /* 0x000000c4249a723c */ /* 0x088ff0000000089a */
[----:B------:R-:W-:Y:S08]  /*2540*/  HMMA.16816.F16 R136, R4, R196, R206 ;  /* 0x000000c40488723c */ /* 0x000ff000000008ce */
[-C--:B------:R-:W-:Y:S08]  /*2550*/  HMMA.16816.F16 R152, R36, R204.reuse, R198 ;  /* 0x000000cc2498723c */ /* 0x080ff000000008c6 */
[----:B------:R-:W-:Y:S01]  /*2560*/  HMMA.16816.F16 R134, R4, R204, R208 ;  /* 0x000000cc0486723c */ /* 0x000fe200000008d0 */
[----:B------:R-:W-:-:S04]  /*2570*/  NOP ;  /* 0x0000000000007918 */ /* 0x000fc80000000000 */
[----:B------:R-:W-:-:S15]  /*2580*/  @P0 BRA `(.L_x_7) ;  /* 0x0000000000800947 */ /* 0x000fde0003800000 */
        /* <DEDUP_REMOVED lines=32> */
.L_x_7:
[----:B------:R-:W-:Y:S05]  /*2790*/  BSYNC.RECONVERGENT B0 ;  /* 0x0000000000007941 */ /* 0x000fea0003800200 */
.L_x_6:
[----:B------:R-:W-:Y:S01]  /*27a0*/  BAR.SYNC.DEFER_BLOCKING 0x0 ;  /* 0x0000000000007b1d */ /* 0x000fe20000010000 */
[----:B------:R-:W-:-:S04]  /*27b0*/  UIADD3 UR4, UPT, UPT, UR4, 0x1, URZ ;  /* 0x0000000104047890 */ /* 0x000fc8000fffe0ff */
[----:B------:R-:W-:Y:S01]  /*27c0*/  UISETP.NE.AND UP0, UPT, UR4, 0x3e8, UPT ;  /* 0x000003e80400788c */ /* 0x000fe2000bf05270 */
[----:B------:R-:W1:Y:S04]  /*27d0*/  LDS.64 R198, [R0+UR5+0x1800] ;  /* 0x0018000500c67984 */ /* 0x000e680008000a00 */
[----:B------:R-:W2:Y:S04]  /*27e0*/  LDS.64 R186, [R0+UR5] ;  /* 0x0000000500ba7984 */ /* 0x000ea80008000a00 */
[----:B------:R-:W3:Y:S04]  /*27f0*/  LDS.64 R196, [R0+UR5+0x100] ;  /* 0x0001000500c47984 */ /* 0x000ee80008000a00 */
[----:B------:R-:W4:Y:S04]  /*2800*/  LDS.64 R200, [R0+UR5+0x1900] ;  /* 0x0019000500c87984 */ /* 0x000f280008000a00 */
[----:B------:R-:W-:Y:S01]  /*2810*/  LDS.64 R204, [R0+UR5+0x1d00] ;  /* 0x001d000500cc7984 */ /* 0x000fe20008000a00 */
[----:B-1----:R-:W-:Y:S03]  /*2820*/  HMMA.16816.F16 R202, R32, R198, R172 ;  /* 0x000000c620ca723c */ /* 0x002fe600000008ac */
[----:B------:R-:W1:Y:S05]  /*2830*/  LDS.64 R172, [R0+UR5+0x200] ;  /* 0x0002000500ac7984 */ /* 0x000e6a0008000a00 */
[C---:B--2---:R-:W-:Y:S08]  /*2840*/  HMMA.16816.F16 R182, R64.reuse, R186, R182 ;  /* 0x000000ba40b6723c */ /* 0x044ff000000008b6 */
[----:B------:R-:W-:Y:S01]  /*2850*/  HMMA.16816.F16 R180, R64, R198, R180 ;  /* 0x000000c640b4723c */ /* 0x000fe200000008b4 */
[----:B------:R-:W2:Y:S07]  /*2860*/  LDS.64 R198, [R0+UR5+0x1a00] ;  /* 0x001a000500c67984 */ /* 0x000eae0008000a00 */
[----:B------:R-:W-:Y:S01]  /*2870*/  HMMA.16816.F16 R186, R32, R186, R174 ;  /* 0x000000ba20ba723c */ /* 0x000fe200000008ae */
[----:B------:R-:W5:Y:S07]  /*2880*/  LDS.64 R174, [R0+UR5+0x300] ;  /* 0x0003000500ae7984 */ /* 0x000f6e0008000a00 */
[C---:B---3--:R-:W-:Y:S08]  /*2890*/  HMMA.16816.F16 R182, R60.reuse, R196, R182 ;  /* 0x000000c43cb6723c */ /* 0x048ff000000008b6 */
[----:B----4-:R-:W-:Y:S08]  /*28a0*/  HMMA.16816.F16 R180, R60, R200, R180 ;  /* 0x000000c83cb4723c */ /* 0x010ff000000008b4 */
[C---:B------:R-:W-:Y:S08]  /*28b0*/  HMMA.16816.F16 R196, R28.reuse, R196, R186 ;  /* 0x000000c41cc4723c */ /* 0x040ff000000008ba */
[----:B------:R-:W-:Y:S01]  /*28c0*/  HMMA.16816.F16 R202, R28, R200, R202 ;  /* 0x000000c81cca723c */ /* 0x000fe200000008ca */
[----:B------:R-:W3:Y:S07]  /*28d0*/  LDS.64 R200, [R0+UR5+0x1b00] ;  /* 0x001b000500c87984 */ /* 0x000eee0008000a00 */
[-C--:B-1----:R-:W-:Y:S08]  /*28e0*/  HMMA.16816.F16 R182, R56, R172.reuse, R182 ;  /* 0x000000ac38b6723c */ /* 0x082ff000000008b6 */
[----:B------:R-:W-:Y:S08]  /*28f0*/  HMMA.16816.F16 R196, R24, R172, R196 ;  /* 0x000000ac18c4723c */ /* 0x000ff000000008c4 */
[-C--:B--2---:R-:W-:Y:S01]  /*2900*/  HMMA.16816.F16 R186, R56, R198.reuse, R180 ;  /* 0x000000c638ba723c */ /* 0x084fe200000008b4 */
[----:B------:R-:W1:Y:S07]  /*2910*/  LDS.64 R180, [R0+UR5+0x400] ;  /* 0x0004000500b47984 */ /* 0x000e6e0008000a00 */
[----:B------:R-:W-:Y:S01]  /*2920*/  HMMA.16816.F16 R202, R24, R198, R202 ;  /* 0x000000c618ca723c */ /* 0x000fe200000008ca */
[----:B------:R-:W2:Y:S07]  /*2930*/  LDS.64 R198, [R0+UR5+0x1c00] ;  /* 0x001c000500c67984 */ /* 0x000eae0008000a00 */
[-C--:B-----5:R-:W-:Y:S08]  /*2940*/  HMMA.16816.F16 R182, R52, R174.reuse, R182 ;  /* 0x000000ae34b6723c */ /* 0x0a0ff000000008b6 */
[----:B------:R-:W-:Y:S01]  /*2950*/  HMMA.16816.F16 R174, R20, R174, R196 ;  /* 0x000000ae14ae723c */ /* 0x000fe200000008c4 */
[----:B------:R-:W4:Y:S07]  /*2960*/  LDS.64 R196, [R0+UR5+0x800] ;  /* 0x0008000500c47984 */ /* 0x000f2e0008000a00 */
[-C--:B---3--:R-:W-:Y:S01]  /*2970*/  HMMA.16816.F16 R172, R52, R200.reuse, R186 ;  /* 0x000000c834ac723c */ /* 0x088fe200000008ba */
[----:B------:R-:W3:Y:S07]  /*2980*/  LDS.64 R186, [R0+UR5+0x500] ;  /* 0x0005000500ba7984 */ /* 0x000eee0008000a00 */
[----:B------:R-:W-:Y:S01]  /*2990*/  HMMA.16816.F16 R202, R20, R200, R202 ;  /* 0x000000c814ca723c */ /* 0x000fe200000008ca */
[----:B------:R-:W5:Y:S07]  /*29a0*/  LDS.64 R200, [R0+UR5+0x1000] ;  /* 0x0010000500c87984 */ /* 0x000f6e0008000a00 */
[C---:B-1----:R-:W-:Y:S08]  /*29b0*/  HMMA.16816.F16 R182, R48.reuse, R180, R182 ;  /* 0x000000b430b6723c */ /* 0x042ff000000008b6 */
[-C--:B--2---:R-:W-:Y:S08]  /*29c0*/  HMMA.16816.F16 R172, R48, R198.reuse, R172 ;  /* 0x000000c630ac723c */ /* 0x084ff000000008ac */
[C---:B------:R-:W-:Y:S01]  /*29d0*/  HMMA.16816.F16 R206, R16.reuse, R198, R202 ;  /* 0x000000c610ce723c */ /* 0x040fe200000008ca */
[----:B------:R-:W1:Y:S04]  /*29e0*/  LDS.64 R198, [R0+UR5+0x900] ;  /* 0x0009000500c67984 */ /* 0x000e680008000a00 */
[----:B------:R-:W2:Y:S03]  /*29f0*/  LDS.64 R202, [R0+UR5+0x1100] ;  /* 0x0011000500ca7984 */ /* 0x000ea60008000a00 */
[----:B------:R-:W-:Y:S08]  /*2a00*/  HMMA.16816.F16 R180, R16, R180, R174 ;  /* 0x000000b410b4723c */ /* 0x000ff000000008ae */
[-C--:B----4-:R-:W-:Y:S08]  /*2a10*/  HMMA.16816.F16 R150, R64, R196.reuse, R150 ;  /* 0x000000c44096723c */ /* 0x090ff00000000896 */
[----:B------:R-:W-:Y:S01]  /*2a20*/  HMMA.16816.F16 R196, R32, R196, R132 ;  /* 0x000000c420c4723c */ /* 0x000fe20000000884 */
[----:B------:R-:W4:Y:S07]  /*2a30*/  LDS.64 R132, [R0+UR5+0xa00] ;  /* 0x000a000500847984 */ /* 0x000f2e0008000a00 */
[-C--:B---3--:R-:W-:Y:S08]  /*2a40*/  HMMA.16816.F16 R182, R44, R186.reuse, R182 ;  /* 0x000000ba2cb6723c */ /* 0x088ff000000008b6 */
[----:B------:R-:W-:Y:S01]  /*2a50*/  HMMA.16816.F16 R180, R12, R186, R180 ;  /* 0x000000ba0cb4723c */ /* 0x000fe200000008b4 */
[----:B------:R-:W3:Y:S07]  /*2a60*/  LDS.64 R186, [R0+UR5+0x1200] ;  /* 0x0012000500ba7984 */ /* 0x000eee0008000a00 */
[-C--:B-----5:R-:W-:Y:S08]  /*2a70*/  HMMA.16816.F16 R148, R64, R200.reuse, R148 ;  /* 0x000000c84094723c */ /* 0x0a0ff00000000894 */
[----:B------:R-:W-:Y:S01]  /*2a80*/  HMMA.16816.F16 R200, R32, R200, R130 ;  /* 0x000000c820c8723c */ /* 0x000fe20000000882 */
[----:B------:R-:W5:Y:S07]  /*2a90*/  LDS.64 R130, [R0+UR5+0xb00] ;  /* 0x000b000500827984 */ /* 0x000f6e0008000a00 */
[-C--:B-1----:R-:W-:Y:S08]  /*2aa0*/  HMMA.16816.F16 R150, R60, R198.reuse, R150 ;  /* 0x000000c63c96723c */ /* 0x082ff00000000896 */
[----:B------:R-:W-:Y:S01]  /*2ab0*/  HMMA.16816.F16 R196, R28, R198, R196 ;  /* 0x000000c61cc4723c */ /* 0x000fe200000008c4 */
[----:B------:R-:W1:Y:S07]  /*2ac0*/  LDS.64 R198, [R0+UR5+0x1300] ;  /* 0x0013000500c67984 */ /* 0x000e6e0008000a00 */
[-C--:B------:R-:W-:Y:S08]  /*2ad0*/  HMMA.16816.F16 R172, R44, R204.reuse, R172 ;  /* 0x000000cc2cac723c */ /* 0x080ff000000008ac */
[----:B------:R-:W-:Y:S08]  /*2ae0*/  HMMA.16816.F16 R174, R12, R204, R206 ;  /* 0x000000cc0cae723c */ /* 0x000ff000000008ce */
[-C--:B--2---:R-:W-:Y:S08]  /*2af0*/  HMMA.16816.F16 R148, R60, R202.reuse, R148 ;  /* 0x000000ca3c94723c */ /* 0x084ff00000000894 */
[----:B------:R-:W-:Y:S01]  /*2b00*/  HMMA.16816.F16 R204, R28, R202, R200 ;  /* 0x000000ca1ccc723c */ /* 0x000fe200000008c8 */
[----:B------:R-:W-:Y:S07]  /*2b10*/  LDS.64 R200, [R0+UR5+0x1400] ;  /* 0x0014000500c87984 */ /* 0x000fee0008000a00 */
[-C--:B----4-:R-:W-:Y:S08]  /*2b20*/  HMMA.16816.F16 R150, R56, R132.reuse, R150 ;  /* 0x000000843896723c */ /* 0x090ff00000000896 */
[----:B------:R-:W-:Y:S01]  /*2b30*/  HMMA.16816.F16 R202, R24, R132, R196 ;  /* 0x0000008418ca723c */ /* 0x000fe200000008c4 */
[----:B------:R-:W2:Y:S07]  /*2b40*/  LDS.64 R132, [R0+UR5+0xc00] ;  /* 0x000c000500847984 */ /* 0x000eae0008000a00 */
[-C--:B---3--:R-:W-:Y:S01]  /*2b50*/  HMMA.16816.F16 R196, R56, R186.reuse, R148 ;  /* 0x000000ba38c4723c */ /* 0x088fe20000000894 */
[----:B------:R-:W3:Y:S07]  /*2b60*/  LDS.64 R148, [R0+UR5+0xd00] ;  /* 0x000d000500947984 */ /* 0x000eee0008000a00 */
[----:B------:R-:W-:Y:S01]  /*2b70*/  HMMA.16816.F16 R204, R24, R186, R204 ;  /* 0x000000ba18cc723c */ /* 0x000fe200000008cc */
[----:B------:R-:W-:Y:S07]  /*2b80*/  LDS.64 R186, [R0+UR5+0xe00] ;  /* 0x000e000500ba7984 */ /* 0x000fee0008000a00 */
[-C--:B-----5:R-:W-:Y:S08]  /*2b90*/  HMMA.16816.F16 R150, R52, R130.reuse, R150 ;  /* 0x000000823496723c */ /* 0x0a0ff00000000896 */
[----:B------:R-:W-:Y:S01]  /*2ba0*/  HMMA.16816.F16 R130, R20, R130, R202 ;  /* 0x000000821482723c */ /* 0x000fe200000008ca */
[----:B------:R-:W4:Y:S07]  /*2bb0*/  LDS.64 R202, [R0+UR5+0x1500] ;  /* 0x0015000500ca7984 */ /* 0x000f2e0008000a00 */
[-C--:B-1----:R-:W-:Y:S08]  /*2bc0*/  HMMA.16816.F16 R196, R52, R198.reuse, R196 ;  /* 0x000000c634c4723c */ /* 0x082ff000000008c4 */
[----:B------:R-:W-:Y:S01]  /*2bd0*/  HMMA.16816.F16 R206, R20, R198, R204 ;  /* 0x000000c614ce723c */ /* 0x000fe200000008cc */
[----:B------:R-:W1:Y:S04]  /*2be0*/  LDS.64 R204, [R0+UR5+0x1e00] ;  /* 0x001e000500cc7984 */ /* 0x000e680008000a00 */
[----:B------:R-:W-:Y:S03]  /*2bf0*/  LDS.64 R198, [R0+UR5+0x1600] ;  /* 0x0016000500c67984 */ /* 0x000fe60008000a00 */
[-C--:B--2---:R-:W-:Y:S08]  /*2c00*/  HMMA.16816.F16 R150, R48, R132.reuse, R150 ;  /* 0x000000843096723c */ /* 0x084ff00000000896 */
[----:B------:R-:W-:Y:S01]  /*2c10*/  HMMA.16816.F16 R132, R16, R132, R130 ;  /* 0x000000841084723c */ /* 0x000fe20000000882 */
[----:B------:R-:W2:Y:S07]  /*2c20*/  LDS.64 R130, [R0+UR5+0x600] ;  /* 0x0006000500827984 */ /* 0x000eae0008000a00 */
[-C--:B------:R-:W-:Y:S08]  /*2c30*/  HMMA.16816.F16 R196, R48, R200.reuse, R196 ;  /* 0x000000c830c4723c */ /* 0x080ff000000008c4 */
[----:B------:R-:W-:Y:S01]  /*2c40*/  HMMA.16816.F16 R210, R16, R200, R206 ;  /* 0x000000c810d2723c */ /* 0x000fe200000008ce */
[----:B------:R-:W5:Y:S04]  /*2c50*/  LDS.64 R206, [R0+UR5+0x1f00] ;  /* 0x001f000500ce7984 */ /* 0x000f680008000a00 */
[----:B------:R-:W-:Y:S03]  /*2c60*/  LDS.64 R200, [R0+UR5+0x1700] ;  /* 0x0017000500c87984 */ /* 0x000fe60008000a00 */
[-C--:B---3--:R-:W-:Y:S01]  /*2c70*/  HMMA.16816.F16 R208, R12, R148.reuse, R132 ;  /* 0x000000940cd0723c */ /* 0x088fe20000000884 */
[----:B------:R-:W3:Y:S07]  /*2c80*/  LDS.64 R132, [R0+UR5+0x700] ;  /* 0x0007000500847984 */ /* 0x000eee0008000a00 */
[C---:B------:R-:W-:Y:S01]  /*2c90*/  HMMA.16816.F16 R150, R44.reuse, R148, R150 ;  /* 0x000000942c96723c */ /* 0x040fe20000000896 */
[----:B------:R-:W0:Y:S07]  /*2ca0*/  LDS.64 R148, [R0+UR5+0xf00] ;  /* 0x000f000500947984 */ /* 0x000e2e0008000a00 */
[-C--:B----4-:R-:W-:Y:S08]  /*2cb0*/  HMMA.16816.F16 R196, R44, R202.reuse, R196 ;  /* 0x000000ca2cc4723c */ /* 0x090ff000000008c4 */
[----:B------:R-:W-:Y:S08]  /*2cc0*/  HMMA.16816.F16 R210, R12, R202, R210 ;  /* 0x000000ca0cd2723c */ /* 0x000ff000000008d2 */
[-C--:B-1----:R-:W-:Y:S08]  /*2cd0*/  HMMA.16816.F16 R172, R40, R204.reuse, R172 ;  /* 0x000000cc28ac723c */ /* 0x082ff000000008ac */
[----:B------:R-:W-:Y:S08]  /*2ce0*/  HMMA.16816.F16 R174, R8, R204, R174 ;  /* 0x000000cc08ae723c */ /* 0x000ff000000008ae */
[-C--:B--2---:R-:W-:Y:S08]  /*2cf0*/  HMMA.16816.F16 R182, R40, R130.reuse, R182 ;  /* 0x0000008228b6723c */ /* 0x084ff000000008b6 */
[----:B------:R-:W-:Y:S08]  /*2d00*/  HMMA.16816.F16 R130, R8, R130, R180 ;  /* 0x000000820882723c */ /* 0x000ff000000008b4 */
[-C--:B------:R-:W-:Y:S08]  /*2d10*/  HMMA.16816.F16 R150, R40, R186.reuse, R150 ;  /* 0x000000ba2896723c */ /* 0x080ff00000000896 */
[----:B------:R-:W-:Y:S08]  /*2d20*/  HMMA.16816.F16 R208, R8, R186, R208 ;  /* 0x000000ba08d0723c */ /* 0x000ff000000008d0 */
[-C--:B------:R-:W-:Y:S08]  /*2d30*/  HMMA.16816.F16 R196, R40, R198.reuse, R196 ;  /* 0x000000c628c4723c */ /* 0x080ff000000008c4 */
[----:B------:R-:W-:Y:S08]  /*2d40*/  HMMA.16816.F16 R210, R8, R198, R210 ;  /* 0x000000c608d2723c */ /* 0x000ff000000008d2 */
[-C--:B-----5:R-:W-:Y:S08]  /*2d50*/  HMMA.16816.F16 R180, R36, R206.reuse, R172 ;  /* 0x000000ce24b4723c */ /* 0x0a0ff000000008ac */
[----:B------:R-:W-:Y:S08]  /*2d60*/  HMMA.16816.F16 R172, R4, R206, R174 ;  /* 0x000000ce04ac723c */ /* 0x000ff000000008ae */
[-C--:B---3--:R-:W-:Y:S08]  /*2d70*/  HMMA.16816.F16 R182, R36, R132.reuse, R182 ;  /* 0x0000008424b6723c */ /* 0x088ff000000008b6 */
[----:B------:R-:W-:Y:S08]  /*2d80*/  HMMA.16816.F16 R174, R4, R132, R130 ;  /* 0x0000008404ae723c */ /* 0x000ff00000000882 */
[-C--:B0-----:R-:W-:Y:S08]  /*2d90*/  HMMA.16816.F16 R150, R36, R148.reuse, R150 ;  /* 0x000000942496723c */ /* 0x081ff00000000896 */
[----:B------:R-:W-:Y:S08]  /*2da0*/  HMMA.16816.F16 R132, R4, R148, R208 ;  /* 0x000000940484723c */ /* 0x000ff000000008d0 */
[-C--:B------:R-:W-:Y:S08]  /*2db0*/  HMMA.16816.F16 R148, R36, R200.reuse, R196 ;  /* 0x000000c82494723c */ /* 0x080ff000000008c4 */
[----:B------:R-:W-:Y:S01]  /*2dc0*/  HMMA.16816.F16 R130, R4, R200, R210 ;  /* 0x000000c80482723c */ /* 0x000fe200000008d2 */
[----:B------:R-:W-:Y:S06]  /*2dd0*/  BAR.SYNC.DEFER_BLOCKING 0x0 ;  /* 0x0000000000007b1d */ /* 0x000fec0000010000 */
[----:B------:R-:W-:-:S13]  /*2de0*/  BRA.U UP0, `(.L_x_8) ;  /* 0xffffffdd00487547 */ /* 0x000fda000b83ffff */
[----:B------:R-:W0:Y:S01]  /*2df0*/  S2R R7, SR_TID.X ;  /* 0x0000000000077919 */ /* 0x000e220000002100 */
[----:B------:R-:W1:Y:S01]  /*2e00*/  LDC.64 R2, c[0x0][0x390] ;  /* 0x0000e400ff027b82 */ /* 0x000e620000000a00 */
[C---:B0-----:R-:W-:Y:S02]  /*2e10*/  IMAD.SHL.U32 R0, R7.reuse, 0x20, RZ ;  /* 0x0000002007007824 */ /* 0x041fe400078e00ff */
[C---:B------:R-:W-:Y:S02]  /*2e20*/  IMAD.SHL.U32 R5, R7.reuse, 0x80, RZ ;  /* 0x0000008007057824 */ /* 0x040fe400078e00ff */
[----:B------:R-:W-:Y:S01]  /*2e30*/  IMAD.SHL.U32 R7, R7, 0x2, RZ ;  /* 0x0000000207077824 */ /* 0x000fe200078e00ff */
[----:B------:R-:W-:-:S04]  /*2e40*/  LOP3.LUT R0, R0, 0x380, RZ, 0xc0, !PT ;  /* 0x0000038000007812 */ /* 0x000fc800078ec0ff */
[----:B------:R-:W-:-:S04]  /*2e50*/  LOP3.LUT R0, R0, 0x1f000, R5, 0xf8, !PT ;  /* 0x0001f00000007812 */ /* 0x000fc800078ef805 */
[----:B------:R-:W-:-:S05]  /*2e60*/  LOP3.LUT R7, R0, 0x6, R7, 0xf8, !PT ;  /* 0x0000000600077812 */ /* 0x000fca00078ef807 */
[----:B-1----:R-:W-:-:S05]  /*2e70*/  IMAD.WIDE.U32 R2, R7, 0x2, R2 ;  /* 0x0000000207027825 */ /* 0x002fca00078e0002 */
[----:B------:R-:W-:Y:S04]  /*2e80*/  STG.E desc[UR8][R2.64], R192 ;  /* 0x000000c002007986 */ /* 0x000fe8000c101908 */
        /* <DEDUP_REMOVED lines=62> */
[----:B------:R-:W-:Y:S01]  /*3270*/  STG.E desc[UR8][R2.64+0x18f0], R173 ;  /* 0x0018f0ad02007986 */ /* 0x000fe2000c101908 */
[----:B------:R-:W-:Y:S05]  /*3280*/  EXIT ;  /* 0x000000000000794d */ /* 0x000fea0003800000 */
.L_x_9:
[----:B------:R-:W-:-:S00]  /*3290*/  BRA `(.L_x_9) ;  /* 0xfffffffc00fc7947 */ /* 0x000fc0000383ffff */
[----:B------:R-:W-:-:S00]  /*32a0*/  NOP ;  /* 0x0000000000007918 */ /* 0x000fc00000000000 */
        /* <DEDUP_REMOVED lines=13> */
.L_x_10:


//--------------------- .nv.shared._Z22block_gemm_1d_half_mmaPK6__halfS1_PS_S_S_ --------------------------
	.section	.nv.shared._Z22block_gemm_1d_half_mmaPK6__halfS1_PS_S_S_,"aw",@nobits
	.sectionflags	@""
	.align	16
	.zero		1024


//--------------------- .nv.shared.reserved.0     --------------------------
	.section	.nv.shared.reserved.0,"aw",@nobits
	.weak		__nv_reservedSMEM_offset_0_alias
	.size		__nv_reservedSMEM_offset_0_alias, 0, 64
	.other		__nv_reservedSMEM_offset_0_alias,@"STO_CUDA_RESERVED_SHARED STV_DEFAULT"
__nv_reservedSMEM_offset_0_alias:
	.zero		0
	.zero		64


//--------------------- .nv.constant0._Z22block_gemm_1d_half_mmaPK6__halfS1_PS_S_S_ --------------------------
	.section	.nv.constant0._Z22block_gemm_1d_half_mmaPK6__halfS1_PS_S_S_,"a",@progbits
	.sectionflags	@""
	.align	4
.nv.constant0._Z22block_gemm_1d_half_mmaPK6__halfS1_PS_S_S_:
	.zero		924


//--------------------- SYMBOLS --------------------------

	.type		.nv.reservedSmem.offset0,@object
	.size		.nv.reservedSmem.offset0,0x4
	.type		.nv.reservedSmem.cap,@object
	.size		.nv.reservedSmem.cap,0x4
